//
// Generated by NVIDIA NVVM Compiler
//
// Compiler Build ID: CL-36424714
// Cuda compilation tools, release 13.0, V13.0.88
// Based on NVVM 20.0.0
//

.version 9.0
.target sm_100
.address_size 64

	// .globl	_Z4gamePy
.extern .func  (.param .b32 func_retval0) vprintf
(
	.param .b64 vprintf_param_0,
	.param .b64 vprintf_param_1
)
;
.global .align 4 .b8 precalc_xorwow_matrix[102400];
.global .align 4 .b8 precalc_xorwow_offset_matrix[102400];
.global .align 4 .b8 mrg32k3aM1[2304];
.global .align 4 .b8 mrg32k3aM2[2304];
.global .align 4 .b8 mrg32k3aM1SubSeq[2016];
.global .align 4 .b8 mrg32k3aM2SubSeq[2016];
.global .align 4 .b8 mrg32k3aM1Seq[2304];
.global .align 4 .b8 mrg32k3aM2Seq[2304];
.const .align 8 .b8 __cr_lgamma_table[72];
.global .align 1 .b8 $str[30] = {116, 101, 109, 112, 49, 58, 32, 37, 35, 48, 49, 48, 120, 44, 32, 116, 101, 109, 112, 50, 58, 32, 37, 35, 48, 49, 48, 120, 10};
.global .align 1 .b8 $str$1[23] = {112, 101, 116, 101, 114, 58, 32, 37, 117, 44, 32, 99, 111, 108, 105, 110, 58, 32, 37, 117, 10, 10};

.visible .entry _Z4gamePy(
	.param .u64 .ptr .align 1 _Z4gamePy_param_0
)
{
	.local .align 8 .b8 	__local_depot0[56];
	.reg .b64 	%SP;
	.reg .b64 	%SPL;
	.reg .pred 	%p<71>;
	.reg .b32 	%r<1424>;
	.reg .b64 	%rd<39>;

	mov.u64 	%SPL, __local_depot0;
	cvta.local.u64 	%SP, %SPL;
	ld.param.u64 	%rd11, [_Z4gamePy_param_0];
	add.u64 	%rd1, %SPL, 0;
	add.u64 	%rd13, %SP, 48;
	add.u64 	%rd2, %SPL, 48;
	mov.u32 	%r579, %ntid.x;
	mov.u32 	%r580, %ctaid.x;
	mov.u32 	%r581, %tid.x;
	mad.lo.s32 	%r1, %r579, %r580, %r581;
	mov.b32 	%r1139, -275772859;
	mov.b32 	%r582, -1037362872;
	st.local.v2.u32 	[%rd1], {%r582, %r1139};
	mov.b32 	%r1137, -123459836;
	mov.b32 	%r1138, -38901547;
	st.local.v2.u32 	[%rd1+8], {%r1138, %r1137};
	mov.b32 	%r1135, -393446327;
	mov.b32 	%r1136, -589760388;
	st.local.v2.u32 	[%rd1+16], {%r1136, %r1135};
	setp.eq.s32 	%p1, %r1, 0;
	@%p1 bra 	$L__BB0_115;
	cvt.s64.s32 	%rd38, %r1;
	mov.b32 	%r1122, 0;
	mov.b32 	%r1139, -275772859;
	mov.b32 	%r1138, -38901547;
	mov.b32 	%r1137, -123459836;
	mov.b32 	%r1136, -589760388;
	mov.b32 	%r1135, -393446327;
$L__BB0_2:
	mov.u64 	%rd4, %rd38;
	and.b64  	%rd5, %rd4, 3;
	setp.eq.s64 	%p2, %rd5, 0;
	@%p2 bra 	$L__BB0_114;
	mul.wide.u32 	%rd14, %r1122, 3200;
	mov.u64 	%rd15, precalc_xorwow_matrix;
	add.s64 	%rd6, %rd15, %rd14;
	mov.b32 	%r1135, 0;
	mov.u32 	%r1136, %r1135;
	mov.u32 	%r1137, %r1135;
	mov.u32 	%r1138, %r1135;
	mov.u32 	%r1139, %r1135;
	mov.u32 	%r1128, %r1135;
$L__BB0_4:
	mul.wide.u32 	%rd16, %r1128, 4;
	add.s64 	%rd17, %rd1, %rd16;
	ld.local.u32 	%r14, [%rd17+4];
	shl.b32 	%r15, %r1128, 5;
	mov.b32 	%r1134, 0;
$L__BB0_5:
	.pragma "nounroll";
	shr.u32 	%r591, %r14, %r1134;
	and.b32  	%r592, %r591, 1;
	setp.eq.b32 	%p3, %r592, 1;
	not.pred 	%p4, %p3;
	add.s32 	%r593, %r15, %r1134;
	mul.lo.s32 	%r594, %r593, 5;
	mul.wide.u32 	%rd18, %r594, 4;
	add.s64 	%rd7, %rd6, %rd18;
	@%p4 bra 	$L__BB0_7;
	ld.global.u32 	%r595, [%rd7];
	xor.b32  	%r1139, %r1139, %r595;
	ld.global.u32 	%r596, [%rd7+4];
	xor.b32  	%r1138, %r1138, %r596;
	ld.global.u32 	%r597, [%rd7+8];
	xor.b32  	%r1137, %r1137, %r597;
	ld.global.u32 	%r598, [%rd7+12];
	xor.b32  	%r1136, %r1136, %r598;
	ld.global.u32 	%r599, [%rd7+16];
	xor.b32  	%r1135, %r1135, %r599;
$L__BB0_7:
	and.b32  	%r601, %r591, 2;
	setp.eq.s32 	%p5, %r601, 0;
	@%p5 bra 	$L__BB0_9;
	ld.global.u32 	%r602, [%rd7+20];
	xor.b32  	%r1139, %r1139, %r602;
	ld.global.u32 	%r603, [%rd7+24];
	xor.b32  	%r1138, %r1138, %r603;
	ld.global.u32 	%r604, [%rd7+28];
	xor.b32  	%r1137, %r1137, %r604;
	ld.global.u32 	%r605, [%rd7+32];
	xor.b32  	%r1136, %r1136, %r605;
	ld.global.u32 	%r606, [%rd7+36];
	xor.b32  	%r1135, %r1135, %r606;
$L__BB0_9:
	and.b32  	%r608, %r591, 4;
	setp.eq.s32 	%p6, %r608, 0;
	@%p6 bra 	$L__BB0_11;
	ld.global.u32 	%r609, [%rd7+40];
	xor.b32  	%r1139, %r1139, %r609;
	ld.global.u32 	%r610, [%rd7+44];
	xor.b32  	%r1138, %r1138, %r610;
	ld.global.u32 	%r611, [%rd7+48];
	xor.b32  	%r1137, %r1137, %r611;
	ld.global.u32 	%r612, [%rd7+52];
	xor.b32  	%r1136, %r1136, %r612;
	ld.global.u32 	%r613, [%rd7+56];
	xor.b32  	%r1135, %r1135, %r613;
$L__BB0_11:
	and.b32  	%r615, %r591, 8;
	setp.eq.s32 	%p7, %r615, 0;
	@%p7 bra 	$L__BB0_13;
	ld.global.u32 	%r616, [%rd7+60];
	xor.b32  	%r1139, %r1139, %r616;
	ld.global.u32 	%r617, [%rd7+64];
	xor.b32  	%r1138, %r1138, %r617;
	ld.global.u32 	%r618, [%rd7+68];
	xor.b32  	%r1137, %r1137, %r618;
	ld.global.u32 	%r619, [%rd7+72];
	xor.b32  	%r1136, %r1136, %r619;
	ld.global.u32 	%r620, [%rd7+76];
	xor.b32  	%r1135, %r1135, %r620;
$L__BB0_13:
	and.b32  	%r622, %r591, 16;
	setp.eq.s32 	%p8, %r622, 0;
	@%p8 bra 	$L__BB0_15;
	ld.global.u32 	%r623, [%rd7+80];
	xor.b32  	%r1139, %r1139, %r623;
	ld.global.u32 	%r624, [%rd7+84];
	xor.b32  	%r1138, %r1138, %r624;
	ld.global.u32 	%r625, [%rd7+88];
	xor.b32  	%r1137, %r1137, %r625;
	ld.global.u32 	%r626, [%rd7+92];
	xor.b32  	%r1136, %r1136, %r626;
	ld.global.u32 	%r627, [%rd7+96];
	xor.b32  	%r1135, %r1135, %r627;
$L__BB0_15:
	and.b32  	%r629, %r591, 32;
	setp.eq.s32 	%p9, %r629, 0;
	@%p9 bra 	$L__BB0_17;
	ld.global.u32 	%r630, [%rd7+100];
	xor.b32  	%r1139, %r1139, %r630;
	ld.global.u32 	%r631, [%rd7+104];
	xor.b32  	%r1138, %r1138, %r631;
	ld.global.u32 	%r632, [%rd7+108];
	xor.b32  	%r1137, %r1137, %r632;
	ld.global.u32 	%r633, [%rd7+112];
	xor.b32  	%r1136, %r1136, %r633;
	ld.global.u32 	%r634, [%rd7+116];
	xor.b32  	%r1135, %r1135, %r634;
$L__BB0_17:
	and.b32  	%r636, %r591, 64;
	setp.eq.s32 	%p10, %r636, 0;
	@%p10 bra 	$L__BB0_19;
	ld.global.u32 	%r637, [%rd7+120];
	xor.b32  	%r1139, %r1139, %r637;
	ld.global.u32 	%r638, [%rd7+124];
	xor.b32  	%r1138, %r1138, %r638;
	ld.global.u32 	%r639, [%rd7+128];
	xor.b32  	%r1137, %r1137, %r639;
	ld.global.u32 	%r640, [%rd7+132];
	xor.b32  	%r1136, %r1136, %r640;
	ld.global.u32 	%r641, [%rd7+136];
	xor.b32  	%r1135, %r1135, %r641;
$L__BB0_19:
	and.b32  	%r643, %r591, 128;
	setp.eq.s32 	%p11, %r643, 0;
	@%p11 bra 	$L__BB0_21;
	ld.global.u32 	%r644, [%rd7+140];
	xor.b32  	%r1139, %r1139, %r644;
	ld.global.u32 	%r645, [%rd7+144];
	xor.b32  	%r1138, %r1138, %r645;
	ld.global.u32 	%r646, [%rd7+148];
	xor.b32  	%r1137, %r1137, %r646;
	ld.global.u32 	%r647, [%rd7+152];
	xor.b32  	%r1136, %r1136, %r647;
	ld.global.u32 	%r648, [%rd7+156];
	xor.b32  	%r1135, %r1135, %r648;
$L__BB0_21:
	and.b32  	%r650, %r591, 256;
	setp.eq.s32 	%p12, %r650, 0;
	@%p12 bra 	$L__BB0_23;
	ld.global.u32 	%r651, [%rd7+160];
	xor.b32  	%r1139, %r1139, %r651;
	ld.global.u32 	%r652, [%rd7+164];
	xor.b32  	%r1138, %r1138, %r652;
	ld.global.u32 	%r653, [%rd7+168];
	xor.b32  	%r1137, %r1137, %r653;
	ld.global.u32 	%r654, [%rd7+172];
	xor.b32  	%r1136, %r1136, %r654;
	ld.global.u32 	%r655, [%rd7+176];
	xor.b32  	%r1135, %r1135, %r655;
$L__BB0_23:
	and.b32  	%r657, %r591, 512;
	setp.eq.s32 	%p13, %r657, 0;
	@%p13 bra 	$L__BB0_25;
	ld.global.u32 	%r658, [%rd7+180];
	xor.b32  	%r1139, %r1139, %r658;
	ld.global.u32 	%r659, [%rd7+184];
	xor.b32  	%r1138, %r1138, %r659;
	ld.global.u32 	%r660, [%rd7+188];
	xor.b32  	%r1137, %r1137, %r660;
	ld.global.u32 	%r661, [%rd7+192];
	xor.b32  	%r1136, %r1136, %r661;
	ld.global.u32 	%r662, [%rd7+196];
	xor.b32  	%r1135, %r1135, %r662;
$L__BB0_25:
	and.b32  	%r664, %r591, 1024;
	setp.eq.s32 	%p14, %r664, 0;
	@%p14 bra 	$L__BB0_27;
	ld.global.u32 	%r665, [%rd7+200];
	xor.b32  	%r1139, %r1139, %r665;
	ld.global.u32 	%r666, [%rd7+204];
	xor.b32  	%r1138, %r1138, %r666;
	ld.global.u32 	%r667, [%rd7+208];
	xor.b32  	%r1137, %r1137, %r667;
	ld.global.u32 	%r668, [%rd7+212];
	xor.b32  	%r1136, %r1136, %r668;
	ld.global.u32 	%r669, [%rd7+216];
	xor.b32  	%r1135, %r1135, %r669;
$L__BB0_27:
	and.b32  	%r671, %r591, 2048;
	setp.eq.s32 	%p15, %r671, 0;
	@%p15 bra 	$L__BB0_29;
	ld.global.u32 	%r672, [%rd7+220];
	xor.b32  	%r1139, %r1139, %r672;
	ld.global.u32 	%r673, [%rd7+224];
	xor.b32  	%r1138, %r1138, %r673;
	ld.global.u32 	%r674, [%rd7+228];
	xor.b32  	%r1137, %r1137, %r674;
	ld.global.u32 	%r675, [%rd7+232];
	xor.b32  	%r1136, %r1136, %r675;
	ld.global.u32 	%r676, [%rd7+236];
	xor.b32  	%r1135, %r1135, %r676;
$L__BB0_29:
	and.b32  	%r678, %r591, 4096;
	setp.eq.s32 	%p16, %r678, 0;
	@%p16 bra 	$L__BB0_31;
	ld.global.u32 	%r679, [%rd7+240];
	xor.b32  	%r1139, %r1139, %r679;
	ld.global.u32 	%r680, [%rd7+244];
	xor.b32  	%r1138, %r1138, %r680;
	ld.global.u32 	%r681, [%rd7+248];
	xor.b32  	%r1137, %r1137, %r681;
	ld.global.u32 	%r682, [%rd7+252];
	xor.b32  	%r1136, %r1136, %r682;
	ld.global.u32 	%r683, [%rd7+256];
	xor.b32  	%r1135, %r1135, %r683;
$L__BB0_31:
	and.b32  	%r685, %r591, 8192;
	setp.eq.s32 	%p17, %r685, 0;
	@%p17 bra 	$L__BB0_33;
	ld.global.u32 	%r686, [%rd7+260];
	xor.b32  	%r1139, %r1139, %r686;
	ld.global.u32 	%r687, [%rd7+264];
	xor.b32  	%r1138, %r1138, %r687;
	ld.global.u32 	%r688, [%rd7+268];
	xor.b32  	%r1137, %r1137, %r688;
	ld.global.u32 	%r689, [%rd7+272];
	xor.b32  	%r1136, %r1136, %r689;
	ld.global.u32 	%r690, [%rd7+276];
	xor.b32  	%r1135, %r1135, %r690;
$L__BB0_33:
	and.b32  	%r692, %r591, 16384;
	setp.eq.s32 	%p18, %r692, 0;
	@%p18 bra 	$L__BB0_35;
	ld.global.u32 	%r693, [%rd7+280];
	xor.b32  	%r1139, %r1139, %r693;
	ld.global.u32 	%r694, [%rd7+284];
	xor.b32  	%r1138, %r1138, %r694;
	ld.global.u32 	%r695, [%rd7+288];
	xor.b32  	%r1137, %r1137, %r695;
	ld.global.u32 	%r696, [%rd7+292];
	xor.b32  	%r1136, %r1136, %r696;
	ld.global.u32 	%r697, [%rd7+296];
	xor.b32  	%r1135, %r1135, %r697;
$L__BB0_35:
	and.b32  	%r699, %r591, 32768;
	setp.eq.s32 	%p19, %r699, 0;
	@%p19 bra 	$L__BB0_37;
	ld.global.u32 	%r700, [%rd7+300];
	xor.b32  	%r1139, %r1139, %r700;
	ld.global.u32 	%r701, [%rd7+304];
	xor.b32  	%r1138, %r1138, %r701;
	ld.global.u32 	%r702, [%rd7+308];
	xor.b32  	%r1137, %r1137, %r702;
	ld.global.u32 	%r703, [%rd7+312];
	xor.b32  	%r1136, %r1136, %r703;
	ld.global.u32 	%r704, [%rd7+316];
	xor.b32  	%r1135, %r1135, %r704;
$L__BB0_37:
	add.s32 	%r1134, %r1134, 16;
	setp.ne.s32 	%p20, %r1134, 32;
	@%p20 bra 	$L__BB0_5;
	mad.lo.s32 	%r705, %r1128, -31, %r15;
	add.s32 	%r1128, %r705, 1;
	setp.ne.s32 	%p21, %r1128, 5;
	@%p21 bra 	$L__BB0_4;
	st.local.u32 	[%rd1+4], %r1139;
	st.local.v2.u32 	[%rd1+8], {%r1138, %r1137};
	st.local.v2.u32 	[%rd1+16], {%r1136, %r1135};
	setp.eq.s64 	%p22, %rd5, 1;
	@%p22 bra 	$L__BB0_114;
	mov.b32 	%r1135, 0;
	mov.u32 	%r1136, %r1135;
	mov.u32 	%r1137, %r1135;
	mov.u32 	%r1138, %r1135;
	mov.u32 	%r1139, %r1135;
	mov.u32 	%r1220, %r1135;
$L__BB0_41:
	mul.wide.u32 	%rd19, %r1220, 4;
	add.s64 	%rd20, %rd1, %rd19;
	ld.local.u32 	%r190, [%rd20+4];
	shl.b32 	%r191, %r1220, 5;
	mov.b32 	%r1226, 0;
$L__BB0_42:
	.pragma "nounroll";
	shr.u32 	%r708, %r190, %r1226;
	and.b32  	%r709, %r708, 1;
	setp.eq.b32 	%p23, %r709, 1;
	not.pred 	%p24, %p23;
	add.s32 	%r710, %r191, %r1226;
	mul.lo.s32 	%r711, %r710, 5;
	mul.wide.u32 	%rd21, %r711, 4;
	add.s64 	%rd8, %rd6, %rd21;
	@%p24 bra 	$L__BB0_44;
	ld.global.u32 	%r712, [%rd8];
	xor.b32  	%r1139, %r1139, %r712;
	ld.global.u32 	%r713, [%rd8+4];
	xor.b32  	%r1138, %r1138, %r713;
	ld.global.u32 	%r714, [%rd8+8];
	xor.b32  	%r1137, %r1137, %r714;
	ld.global.u32 	%r715, [%rd8+12];
	xor.b32  	%r1136, %r1136, %r715;
	ld.global.u32 	%r716, [%rd8+16];
	xor.b32  	%r1135, %r1135, %r716;
$L__BB0_44:
	and.b32  	%r718, %r708, 2;
	setp.eq.s32 	%p25, %r718, 0;
	@%p25 bra 	$L__BB0_46;
	ld.global.u32 	%r719, [%rd8+20];
	xor.b32  	%r1139, %r1139, %r719;
	ld.global.u32 	%r720, [%rd8+24];
	xor.b32  	%r1138, %r1138, %r720;
	ld.global.u32 	%r721, [%rd8+28];
	xor.b32  	%r1137, %r1137, %r721;
	ld.global.u32 	%r722, [%rd8+32];
	xor.b32  	%r1136, %r1136, %r722;
	ld.global.u32 	%r723, [%rd8+36];
	xor.b32  	%r1135, %r1135, %r723;
$L__BB0_46:
	and.b32  	%r725, %r708, 4;
	setp.eq.s32 	%p26, %r725, 0;
	@%p26 bra 	$L__BB0_48;
	ld.global.u32 	%r726, [%rd8+40];
	xor.b32  	%r1139, %r1139, %r726;
	ld.global.u32 	%r727, [%rd8+44];
	xor.b32  	%r1138, %r1138, %r727;
	ld.global.u32 	%r728, [%rd8+48];
	xor.b32  	%r1137, %r1137, %r728;
	ld.global.u32 	%r729, [%rd8+52];
	xor.b32  	%r1136, %r1136, %r729;
	ld.global.u32 	%r730, [%rd8+56];
	xor.b32  	%r1135, %r1135, %r730;
$L__BB0_48:
	and.b32  	%r732, %r708, 8;
	setp.eq.s32 	%p27, %r732, 0;
	@%p27 bra 	$L__BB0_50;
	ld.global.u32 	%r733, [%rd8+60];
	xor.b32  	%r1139, %r1139, %r733;
	ld.global.u32 	%r734, [%rd8+64];
	xor.b32  	%r1138, %r1138, %r734;
	ld.global.u32 	%r735, [%rd8+68];
	xor.b32  	%r1137, %r1137, %r735;
	ld.global.u32 	%r736, [%rd8+72];
	xor.b32  	%r1136, %r1136, %r736;
	ld.global.u32 	%r737, [%rd8+76];
	xor.b32  	%r1135, %r1135, %r737;
$L__BB0_50:
	and.b32  	%r739, %r708, 16;
	setp.eq.s32 	%p28, %r739, 0;
	@%p28 bra 	$L__BB0_52;
	ld.global.u32 	%r740, [%rd8+80];
	xor.b32  	%r1139, %r1139, %r740;
	ld.global.u32 	%r741, [%rd8+84];
	xor.b32  	%r1138, %r1138, %r741;
	ld.global.u32 	%r742, [%rd8+88];
	xor.b32  	%r1137, %r1137, %r742;
	ld.global.u32 	%r743, [%rd8+92];
	xor.b32  	%r1136, %r1136, %r743;
	ld.global.u32 	%r744, [%rd8+96];
	xor.b32  	%r1135, %r1135, %r744;
$L__BB0_52:
	and.b32  	%r746, %r708, 32;
	setp.eq.s32 	%p29, %r746, 0;
	@%p29 bra 	$L__BB0_54;
	ld.global.u32 	%r747, [%rd8+100];
	xor.b32  	%r1139, %r1139, %r747;
	ld.global.u32 	%r748, [%rd8+104];
	xor.b32  	%r1138, %r1138, %r748;
	ld.global.u32 	%r749, [%rd8+108];
	xor.b32  	%r1137, %r1137, %r749;
	ld.global.u32 	%r750, [%rd8+112];
	xor.b32  	%r1136, %r1136, %r750;
	ld.global.u32 	%r751, [%rd8+116];
	xor.b32  	%r1135, %r1135, %r751;
$L__BB0_54:
	and.b32  	%r753, %r708, 64;
	setp.eq.s32 	%p30, %r753, 0;
	@%p30 bra 	$L__BB0_56;
	ld.global.u32 	%r754, [%rd8+120];
	xor.b32  	%r1139, %r1139, %r754;
	ld.global.u32 	%r755, [%rd8+124];
	xor.b32  	%r1138, %r1138, %r755;
	ld.global.u32 	%r756, [%rd8+128];
	xor.b32  	%r1137, %r1137, %r756;
	ld.global.u32 	%r757, [%rd8+132];
	xor.b32  	%r1136, %r1136, %r757;
	ld.global.u32 	%r758, [%rd8+136];
	xor.b32  	%r1135, %r1135, %r758;
$L__BB0_56:
	and.b32  	%r760, %r708, 128;
	setp.eq.s32 	%p31, %r760, 0;
	@%p31 bra 	$L__BB0_58;
	ld.global.u32 	%r761, [%rd8+140];
	xor.b32  	%r1139, %r1139, %r761;
	ld.global.u32 	%r762, [%rd8+144];
	xor.b32  	%r1138, %r1138, %r762;
	ld.global.u32 	%r763, [%rd8+148];
	xor.b32  	%r1137, %r1137, %r763;
	ld.global.u32 	%r764, [%rd8+152];
	xor.b32  	%r1136, %r1136, %r764;
	ld.global.u32 	%r765, [%rd8+156];
	xor.b32  	%r1135, %r1135, %r765;
$L__BB0_58:
	and.b32  	%r767, %r708, 256;
	setp.eq.s32 	%p32, %r767, 0;
	@%p32 bra 	$L__BB0_60;
	ld.global.u32 	%r768, [%rd8+160];
	xor.b32  	%r1139, %r1139, %r768;
	ld.global.u32 	%r769, [%rd8+164];
	xor.b32  	%r1138, %r1138, %r769;
	ld.global.u32 	%r770, [%rd8+168];
	xor.b32  	%r1137, %r1137, %r770;
	ld.global.u32 	%r771, [%rd8+172];
	xor.b32  	%r1136, %r1136, %r771;
	ld.global.u32 	%r772, [%rd8+176];
	xor.b32  	%r1135, %r1135, %r772;
$L__BB0_60:
	and.b32  	%r774, %r708, 512;
	setp.eq.s32 	%p33, %r774, 0;
	@%p33 bra 	$L__BB0_62;
	ld.global.u32 	%r775, [%rd8+180];
	xor.b32  	%r1139, %r1139, %r775;
	ld.global.u32 	%r776, [%rd8+184];
	xor.b32  	%r1138, %r1138, %r776;
	ld.global.u32 	%r777, [%rd8+188];
	xor.b32  	%r1137, %r1137, %r777;
	ld.global.u32 	%r778, [%rd8+192];
	xor.b32  	%r1136, %r1136, %r778;
	ld.global.u32 	%r779, [%rd8+196];
	xor.b32  	%r1135, %r1135, %r779;
$L__BB0_62:
	and.b32  	%r781, %r708, 1024;
	setp.eq.s32 	%p34, %r781, 0;
	@%p34 bra 	$L__BB0_64;
	ld.global.u32 	%r782, [%rd8+200];
	xor.b32  	%r1139, %r1139, %r782;
	ld.global.u32 	%r783, [%rd8+204];
	xor.b32  	%r1138, %r1138, %r783;
	ld.global.u32 	%r784, [%rd8+208];
	xor.b32  	%r1137, %r1137, %r784;
	ld.global.u32 	%r785, [%rd8+212];
	xor.b32  	%r1136, %r1136, %r785;
	ld.global.u32 	%r786, [%rd8+216];
	xor.b32  	%r1135, %r1135, %r786;
$L__BB0_64:
	and.b32  	%r788, %r708, 2048;
	setp.eq.s32 	%p35, %r788, 0;
	@%p35 bra 	$L__BB0_66;
	ld.global.u32 	%r789, [%rd8+220];
	xor.b32  	%r1139, %r1139, %r789;
	ld.global.u32 	%r790, [%rd8+224];
	xor.b32  	%r1138, %r1138, %r790;
	ld.global.u32 	%r791, [%rd8+228];
	xor.b32  	%r1137, %r1137, %r791;
	ld.global.u32 	%r792, [%rd8+232];
	xor.b32  	%r1136, %r1136, %r792;
	ld.global.u32 	%r793, [%rd8+236];
	xor.b32  	%r1135, %r1135, %r793;
$L__BB0_66:
	and.b32  	%r795, %r708, 4096;
	setp.eq.s32 	%p36, %r795, 0;
	@%p36 bra 	$L__BB0_68;
	ld.global.u32 	%r796, [%rd8+240];
	xor.b32  	%r1139, %r1139, %r796;
	ld.global.u32 	%r797, [%rd8+244];
	xor.b32  	%r1138, %r1138, %r797;
	ld.global.u32 	%r798, [%rd8+248];
	xor.b32  	%r1137, %r1137, %r798;
	ld.global.u32 	%r799, [%rd8+252];
	xor.b32  	%r1136, %r1136, %r799;
	ld.global.u32 	%r800, [%rd8+256];
	xor.b32  	%r1135, %r1135, %r800;
$L__BB0_68:
	and.b32  	%r802, %r708, 8192;
	setp.eq.s32 	%p37, %r802, 0;
	@%p37 bra 	$L__BB0_70;
	ld.global.u32 	%r803, [%rd8+260];
	xor.b32  	%r1139, %r1139, %r803;
	ld.global.u32 	%r804, [%rd8+264];
	xor.b32  	%r1138, %r1138, %r804;
	ld.global.u32 	%r805, [%rd8+268];
	xor.b32  	%r1137, %r1137, %r805;
	ld.global.u32 	%r806, [%rd8+272];
	xor.b32  	%r1136, %r1136, %r806;
	ld.global.u32 	%r807, [%rd8+276];
	xor.b32  	%r1135, %r1135, %r807;
$L__BB0_70:
	and.b32  	%r809, %r708, 16384;
	setp.eq.s32 	%p38, %r809, 0;
	@%p38 bra 	$L__BB0_72;
	ld.global.u32 	%r810, [%rd8+280];
	xor.b32  	%r1139, %r1139, %r810;
	ld.global.u32 	%r811, [%rd8+284];
	xor.b32  	%r1138, %r1138, %r811;
	ld.global.u32 	%r812, [%rd8+288];
	xor.b32  	%r1137, %r1137, %r812;
	ld.global.u32 	%r813, [%rd8+292];
	xor.b32  	%r1136, %r1136, %r813;
	ld.global.u32 	%r814, [%rd8+296];
	xor.b32  	%r1135, %r1135, %r814;
$L__BB0_72:
	and.b32  	%r816, %r708, 32768;
	setp.eq.s32 	%p39, %r816, 0;
	@%p39 bra 	$L__BB0_74;
	ld.global.u32 	%r817, [%rd8+300];
	xor.b32  	%r1139, %r1139, %r817;
	ld.global.u32 	%r818, [%rd8+304];
	xor.b32  	%r1138, %r1138, %r818;
	ld.global.u32 	%r819, [%rd8+308];
	xor.b32  	%r1137, %r1137, %r819;
	ld.global.u32 	%r820, [%rd8+312];
	xor.b32  	%r1136, %r1136, %r820;
	ld.global.u32 	%r821, [%rd8+316];
	xor.b32  	%r1135, %r1135, %r821;
$L__BB0_74:
	add.s32 	%r1226, %r1226, 16;
	setp.ne.s32 	%p40, %r1226, 32;
	@%p40 bra 	$L__BB0_42;
	mad.lo.s32 	%r822, %r1220, -31, %r191;
	add.s32 	%r1220, %r822, 1;
	setp.ne.s32 	%p41, %r1220, 5;
	@%p41 bra 	$L__BB0_41;
	st.local.u32 	[%rd1+4], %r1139;
	st.local.v2.u32 	[%rd1+8], {%r1138, %r1137};
	st.local.v2.u32 	[%rd1+16], {%r1136, %r1135};
	setp.ne.s64 	%p42, %rd5, 3;
	@%p42 bra 	$L__BB0_114;
	mov.b32 	%r1135, 0;
	mov.u32 	%r1136, %r1135;
	mov.u32 	%r1137, %r1135;
	mov.u32 	%r1138, %r1135;
	mov.u32 	%r1139, %r1135;
	mov.u32 	%r1312, %r1135;
$L__BB0_78:
	mul.wide.u32 	%rd22, %r1312, 4;
	add.s64 	%rd23, %rd1, %rd22;
	ld.local.u32 	%r366, [%rd23+4];
	shl.b32 	%r367, %r1312, 5;
	mov.b32 	%r1318, 0;
$L__BB0_79:
	.pragma "nounroll";
	shr.u32 	%r825, %r366, %r1318;
	and.b32  	%r826, %r825, 1;
	setp.eq.b32 	%p43, %r826, 1;
	not.pred 	%p44, %p43;
	add.s32 	%r827, %r367, %r1318;
	mul.lo.s32 	%r828, %r827, 5;
	mul.wide.u32 	%rd24, %r828, 4;
	add.s64 	%rd9, %rd6, %rd24;
	@%p44 bra 	$L__BB0_81;
	ld.global.u32 	%r829, [%rd9];
	xor.b32  	%r1139, %r1139, %r829;
	ld.global.u32 	%r830, [%rd9+4];
	xor.b32  	%r1138, %r1138, %r830;
	ld.global.u32 	%r831, [%rd9+8];
	xor.b32  	%r1137, %r1137, %r831;
	ld.global.u32 	%r832, [%rd9+12];
	xor.b32  	%r1136, %r1136, %r832;
	ld.global.u32 	%r833, [%rd9+16];
	xor.b32  	%r1135, %r1135, %r833;
$L__BB0_81:
	and.b32  	%r835, %r825, 2;
	setp.eq.s32 	%p45, %r835, 0;
	@%p45 bra 	$L__BB0_83;
	ld.global.u32 	%r836, [%rd9+20];
	xor.b32  	%r1139, %r1139, %r836;
	ld.global.u32 	%r837, [%rd9+24];
	xor.b32  	%r1138, %r1138, %r837;
	ld.global.u32 	%r838, [%rd9+28];
	xor.b32  	%r1137, %r1137, %r838;
	ld.global.u32 	%r839, [%rd9+32];
	xor.b32  	%r1136, %r1136, %r839;
	ld.global.u32 	%r840, [%rd9+36];
	xor.b32  	%r1135, %r1135, %r840;
$L__BB0_83:
	and.b32  	%r842, %r825, 4;
	setp.eq.s32 	%p46, %r842, 0;
	@%p46 bra 	$L__BB0_85;
	ld.global.u32 	%r843, [%rd9+40];
	xor.b32  	%r1139, %r1139, %r843;
	ld.global.u32 	%r844, [%rd9+44];
	xor.b32  	%r1138, %r1138, %r844;
	ld.global.u32 	%r845, [%rd9+48];
	xor.b32  	%r1137, %r1137, %r845;
	ld.global.u32 	%r846, [%rd9+52];
	xor.b32  	%r1136, %r1136, %r846;
	ld.global.u32 	%r847, [%rd9+56];
	xor.b32  	%r1135, %r1135, %r847;
$L__BB0_85:
	and.b32  	%r849, %r825, 8;
	setp.eq.s32 	%p47, %r849, 0;
	@%p47 bra 	$L__BB0_87;
	ld.global.u32 	%r850, [%rd9+60];
	xor.b32  	%r1139, %r1139, %r850;
	ld.global.u32 	%r851, [%rd9+64];
	xor.b32  	%r1138, %r1138, %r851;
	ld.global.u32 	%r852, [%rd9+68];
	xor.b32  	%r1137, %r1137, %r852;
	ld.global.u32 	%r853, [%rd9+72];
	xor.b32  	%r1136, %r1136, %r853;
	ld.global.u32 	%r854, [%rd9+76];
	xor.b32  	%r1135, %r1135, %r854;
$L__BB0_87:
	and.b32  	%r856, %r825, 16;
	setp.eq.s32 	%p48, %r856, 0;
	@%p48 bra 	$L__BB0_89;
	ld.global.u32 	%r857, [%rd9+80];
	xor.b32  	%r1139, %r1139, %r857;
	ld.global.u32 	%r858, [%rd9+84];
	xor.b32  	%r1138, %r1138, %r858;
	ld.global.u32 	%r859, [%rd9+88];
	xor.b32  	%r1137, %r1137, %r859;
	ld.global.u32 	%r860, [%rd9+92];
	xor.b32  	%r1136, %r1136, %r860;
	ld.global.u32 	%r861, [%rd9+96];
	xor.b32  	%r1135, %r1135, %r861;
$L__BB0_89:
	and.b32  	%r863, %r825, 32;
	setp.eq.s32 	%p49, %r863, 0;
	@%p49 bra 	$L__BB0_91;
	ld.global.u32 	%r864, [%rd9+100];
	xor.b32  	%r1139, %r1139, %r864;
	ld.global.u32 	%r865, [%rd9+104];
	xor.b32  	%r1138, %r1138, %r865;
	ld.global.u32 	%r866, [%rd9+108];
	xor.b32  	%r1137, %r1137, %r866;
	ld.global.u32 	%r867, [%rd9+112];
	xor.b32  	%r1136, %r1136, %r867;
	ld.global.u32 	%r868, [%rd9+116];
	xor.b32  	%r1135, %r1135, %r868;
$L__BB0_91:
	and.b32  	%r870, %r825, 64;
	setp.eq.s32 	%p50, %r870, 0;
	@%p50 bra 	$L__BB0_93;
	ld.global.u32 	%r871, [%rd9+120];
	xor.b32  	%r1139, %r1139, %r871;
	ld.global.u32 	%r872, [%rd9+124];
	xor.b32  	%r1138, %r1138, %r872;
	ld.global.u32 	%r873, [%rd9+128];
	xor.b32  	%r1137, %r1137, %r873;
	ld.global.u32 	%r874, [%rd9+132];
	xor.b32  	%r1136, %r1136, %r874;
	ld.global.u32 	%r875, [%rd9+136];
	xor.b32  	%r1135, %r1135, %r875;
$L__BB0_93:
	and.b32  	%r877, %r825, 128;
	setp.eq.s32 	%p51, %r877, 0;
	@%p51 bra 	$L__BB0_95;
	ld.global.u32 	%r878, [%rd9+140];
	xor.b32  	%r1139, %r1139, %r878;
	ld.global.u32 	%r879, [%rd9+144];
	xor.b32  	%r1138, %r1138, %r879;
	ld.global.u32 	%r880, [%rd9+148];
	xor.b32  	%r1137, %r1137, %r880;
	ld.global.u32 	%r881, [%rd9+152];
	xor.b32  	%r1136, %r1136, %r881;
	ld.global.u32 	%r882, [%rd9+156];
	xor.b32  	%r1135, %r1135, %r882;
$L__BB0_95:
	and.b32  	%r884, %r825, 256;
	setp.eq.s32 	%p52, %r884, 0;
	@%p52 bra 	$L__BB0_97;
	ld.global.u32 	%r885, [%rd9+160];
	xor.b32  	%r1139, %r1139, %r885;
	ld.global.u32 	%r886, [%rd9+164];
	xor.b32  	%r1138, %r1138, %r886;
	ld.global.u32 	%r887, [%rd9+168];
	xor.b32  	%r1137, %r1137, %r887;
	ld.global.u32 	%r888, [%rd9+172];
	xor.b32  	%r1136, %r1136, %r888;
	ld.global.u32 	%r889, [%rd9+176];
	xor.b32  	%r1135, %r1135, %r889;
$L__BB0_97:
	and.b32  	%r891, %r825, 512;
	setp.eq.s32 	%p53, %r891, 0;
	@%p53 bra 	$L__BB0_99;
	ld.global.u32 	%r892, [%rd9+180];
	xor.b32  	%r1139, %r1139, %r892;
	ld.global.u32 	%r893, [%rd9+184];
	xor.b32  	%r1138, %r1138, %r893;
	ld.global.u32 	%r894, [%rd9+188];
	xor.b32  	%r1137, %r1137, %r894;
	ld.global.u32 	%r895, [%rd9+192];
	xor.b32  	%r1136, %r1136, %r895;
	ld.global.u32 	%r896, [%rd9+196];
	xor.b32  	%r1135, %r1135, %r896;
$L__BB0_99:
	and.b32  	%r898, %r825, 1024;
	setp.eq.s32 	%p54, %r898, 0;
	@%p54 bra 	$L__BB0_101;
	ld.global.u32 	%r899, [%rd9+200];
	xor.b32  	%r1139, %r1139, %r899;
	ld.global.u32 	%r900, [%rd9+204];
	xor.b32  	%r1138, %r1138, %r900;
	ld.global.u32 	%r901, [%rd9+208];
	xor.b32  	%r1137, %r1137, %r901;
	ld.global.u32 	%r902, [%rd9+212];
	xor.b32  	%r1136, %r1136, %r902;
	ld.global.u32 	%r903, [%rd9+216];
	xor.b32  	%r1135, %r1135, %r903;
$L__BB0_101:
	and.b32  	%r905, %r825, 2048;
	setp.eq.s32 	%p55, %r905, 0;
	@%p55 bra 	$L__BB0_103;
	ld.global.u32 	%r906, [%rd9+220];
	xor.b32  	%r1139, %r1139, %r906;
	ld.global.u32 	%r907, [%rd9+224];
	xor.b32  	%r1138, %r1138, %r907;
	ld.global.u32 	%r908, [%rd9+228];
	xor.b32  	%r1137, %r1137, %r908;
	ld.global.u32 	%r909, [%rd9+232];
	xor.b32  	%r1136, %r1136, %r909;
	ld.global.u32 	%r910, [%rd9+236];
	xor.b32  	%r1135, %r1135, %r910;
$L__BB0_103:
	and.b32  	%r912, %r825, 4096;
	setp.eq.s32 	%p56, %r912, 0;
	@%p56 bra 	$L__BB0_105;
	ld.global.u32 	%r913, [%rd9+240];
	xor.b32  	%r1139, %r1139, %r913;
	ld.global.u32 	%r914, [%rd9+244];
	xor.b32  	%r1138, %r1138, %r914;
	ld.global.u32 	%r915, [%rd9+248];
	xor.b32  	%r1137, %r1137, %r915;
	ld.global.u32 	%r916, [%rd9+252];
	xor.b32  	%r1136, %r1136, %r916;
	ld.global.u32 	%r917, [%rd9+256];
	xor.b32  	%r1135, %r1135, %r917;
$L__BB0_105:
	and.b32  	%r919, %r825, 8192;
	setp.eq.s32 	%p57, %r919, 0;
	@%p57 bra 	$L__BB0_107;
	ld.global.u32 	%r920, [%rd9+260];
	xor.b32  	%r1139, %r1139, %r920;
	ld.global.u32 	%r921, [%rd9+264];
	xor.b32  	%r1138, %r1138, %r921;
	ld.global.u32 	%r922, [%rd9+268];
	xor.b32  	%r1137, %r1137, %r922;
	ld.global.u32 	%r923, [%rd9+272];
	xor.b32  	%r1136, %r1136, %r923;
	ld.global.u32 	%r924, [%rd9+276];
	xor.b32  	%r1135, %r1135, %r924;
$L__BB0_107:
	and.b32  	%r926, %r825, 16384;
	setp.eq.s32 	%p58, %r926, 0;
	@%p58 bra 	$L__BB0_109;
	ld.global.u32 	%r927, [%rd9+280];
	xor.b32  	%r1139, %r1139, %r927;
	ld.global.u32 	%r928, [%rd9+284];
	xor.b32  	%r1138, %r1138, %r928;
	ld.global.u32 	%r929, [%rd9+288];
	xor.b32  	%r1137, %r1137, %r929;
	ld.global.u32 	%r930, [%rd9+292];
	xor.b32  	%r1136, %r1136, %r930;
	ld.global.u32 	%r931, [%rd9+296];
	xor.b32  	%r1135, %r1135, %r931;
$L__BB0_109:
	and.b32  	%r933, %r825, 32768;
	setp.eq.s32 	%p59, %r933, 0;
	@%p59 bra 	$L__BB0_111;
	ld.global.u32 	%r934, [%rd9+300];
	xor.b32  	%r1139, %r1139, %r934;
	ld.global.u32 	%r935, [%rd9+304];
	xor.b32  	%r1138, %r1138, %r935;
	ld.global.u32 	%r936, [%rd9+308];
	xor.b32  	%r1137, %r1137, %r936;
	ld.global.u32 	%r937, [%rd9+312];
	xor.b32  	%r1136, %r1136, %r937;
	ld.global.u32 	%r938, [%rd9+316];
	xor.b32  	%r1135, %r1135, %r938;
$L__BB0_111:
	add.s32 	%r1318, %r1318, 16;
	setp.ne.s32 	%p60, %r1318, 32;
	@%p60 bra 	$L__BB0_79;
	mad.lo.s32 	%r939, %r1312, -31, %r367;
	add.s32 	%r1312, %r939, 1;
	setp.ne.s32 	%p61, %r1312, 5;
	@%p61 bra 	$L__BB0_78;
	st.local.u32 	[%rd1+4], %r1139;
	st.local.v2.u32 	[%rd1+8], {%r1138, %r1137};
	st.local.v2.u32 	[%rd1+16], {%r1136, %r1135};
$L__BB0_114:
	shr.u64 	%rd38, %rd4, 2;
	add.s32 	%r1122, %r1122, 1;
	setp.gt.u64 	%p62, %rd4, 3;
	@%p62 bra 	$L__BB0_2;
$L__BB0_115:
	mov.b32 	%r1409, 0;
	mov.u32 	%r1423, %r1409;
$L__BB0_116:
	mov.u32 	%r1422, %r1137;
	mov.u32 	%r1421, %r1136;
	mov.u32 	%r1137, %r1135;
	shr.u32 	%r957, %r1139, 2;
	xor.b32  	%r958, %r957, %r1139;
	shl.b32 	%r959, %r1137, 4;
	shl.b32 	%r960, %r958, 1;
	xor.b32  	%r961, %r960, %r959;
	xor.b32  	%r962, %r961, %r958;
	xor.b32  	%r1136, %r962, %r1137;
	add.s32 	%r963, %r1409, %r1136;
	add.s32 	%r964, %r963, -1037000435;
	and.b32  	%r965, %r964, 50529027;
	shr.u32 	%r966, %r964, 2;
	and.b32  	%r967, %r966, 50529027;
	shr.u32 	%r968, %r964, 22;
	and.b32  	%r969, %r968, 3;
	add.s32 	%r944, %r969, 9;
	add.s32 	%r942, %r967, %r965;
	mov.b32 	%r955, 16843009;
	// begin inline asm
	dp4a.u32.u32 %r941, %r942, %r955, %r944;
	// end inline asm
	shr.u32 	%r970, %r964, 4;
	and.b32  	%r971, %r970, 50529027;
	shr.u32 	%r972, %r964, 6;
	and.b32  	%r973, %r972, 771;
	add.s32 	%r946, %r971, %r973;
	mov.b32 	%r956, 6;
	// begin inline asm
	dp4a.u32.u32 %r945, %r946, %r955, %r956;
	// end inline asm
	setp.gt.u32 	%p63, %r941, %r945;
	selp.u32 	%r974, 1, 0, %p63;
	add.s32 	%r975, %r1423, %r974;
	shr.u32 	%r976, %r1138, 2;
	xor.b32  	%r977, %r976, %r1138;
	shl.b32 	%r978, %r1136, 4;
	shl.b32 	%r979, %r977, 1;
	xor.b32  	%r980, %r979, %r978;
	xor.b32  	%r981, %r980, %r977;
	xor.b32  	%r1135, %r981, %r1136;
	add.s32 	%r982, %r1409, %r1135;
	add.s32 	%r983, %r982, -1036637998;
	and.b32  	%r984, %r983, 50529027;
	shr.u32 	%r985, %r983, 2;
	and.b32  	%r986, %r985, 50529027;
	shr.u32 	%r987, %r983, 22;
	and.b32  	%r988, %r987, 3;
	add.s32 	%r952, %r988, 9;
	add.s32 	%r950, %r986, %r984;
	// begin inline asm
	dp4a.u32.u32 %r949, %r950, %r955, %r952;
	// end inline asm
	shr.u32 	%r989, %r983, 4;
	and.b32  	%r990, %r989, 50529027;
	shr.u32 	%r991, %r983, 6;
	and.b32  	%r992, %r991, 771;
	add.s32 	%r954, %r990, %r992;
	// begin inline asm
	dp4a.u32.u32 %r953, %r954, %r955, %r956;
	// end inline asm
	setp.gt.u32 	%p64, %r949, %r953;
	selp.u32 	%r993, 1, 0, %p64;
	add.s32 	%r1423, %r975, %r993;
	add.s32 	%r1409, %r1409, 724874;
	setp.ne.s32 	%p65, %r1409, 241383042;
	mov.u32 	%r1138, %r1421;
	mov.u32 	%r1139, %r1422;
	@%p65 bra 	$L__BB0_116;
	mov.b32 	%r1417, -795617393;
	mov.b32 	%r1416, -1037000435;
	mov.u64 	%rd25, $str;
	mov.u64 	%rd28, $str$1;
$L__BB0_118:
	mov.u32 	%r560, %r1135;
	shr.u32 	%r1004, %r1422, 2;
	xor.b32  	%r1005, %r1004, %r1422;
	shl.b32 	%r1006, %r560, 4;
	shl.b32 	%r1007, %r1005, 1;
	xor.b32  	%r1008, %r1007, %r1006;
	xor.b32  	%r1009, %r1008, %r1005;
	xor.b32  	%r566, %r1009, %r560;
	add.s32 	%r1010, %r1417, %r566;
	and.b32  	%r1011, %r1010, 50529027;
	shr.u32 	%r1012, %r1010, 2;
	and.b32  	%r1013, %r1012, 50529027;
	shr.u32 	%r1014, %r1010, 22;
	and.b32  	%r1015, %r1014, 3;
	add.s32 	%r999, %r1015, 9;
	add.s32 	%r997, %r1013, %r1011;
	mov.b32 	%r1002, 16843009;
	// begin inline asm
	dp4a.u32.u32 %r996, %r997, %r1002, %r999;
	// end inline asm
	shr.u32 	%r1016, %r1010, 4;
	and.b32  	%r1017, %r1016, 16843009;
	shr.u32 	%r1018, %r1010, 6;
	and.b32  	%r1019, %r1018, 257;
	add.s32 	%r1001, %r1017, %r1019;
	mov.b32 	%r1003, 14;
	// begin inline asm
	dp4a.u32.u32 %r1000, %r1001, %r1002, %r1003;
	// end inline asm
	st.local.v2.u32 	[%rd2], {%r1017, %r1019};
	cvta.global.u64 	%rd26, %rd25;
	{ // callseq 0, 0
	.param .b64 param0;
	st.param.b64 	[param0], %rd26;
	.param .b64 param1;
	st.param.b64 	[param1], %rd13;
	.param .b32 retval0;
	call.uni (retval0), 
	vprintf, 
	(
	param0, 
	param1
	);
	ld.param.b32 	%r1020, [retval0];
	} // callseq 0
	st.local.v2.u32 	[%rd2], {%r996, %r1000};
	cvta.global.u64 	%rd29, %rd28;
	{ // callseq 1, 0
	.param .b64 param0;
	st.param.b64 	[param0], %rd29;
	.param .b64 param1;
	st.param.b64 	[param1], %rd13;
	.param .b32 retval0;
	call.uni (retval0), 
	vprintf, 
	(
	param0, 
	param1
	);
	ld.param.b32 	%r1022, [retval0];
	} // callseq 1
	setp.gt.u32 	%p66, %r996, %r1000;
	selp.u32 	%r1024, 1, 0, %p66;
	add.s32 	%r567, %r1423, %r1024;
	setp.eq.s32 	%p67, %r1416, -916671351;
	@%p67 bra 	$L__BB0_120;
	shr.u32 	%r1049, %r1421, 2;
	xor.b32  	%r1050, %r1049, %r1421;
	shl.b32 	%r1051, %r566, 4;
	shl.b32 	%r1052, %r1050, 1;
	xor.b32  	%r1053, %r1052, %r1051;
	xor.b32  	%r1054, %r1053, %r1050;
	xor.b32  	%r568, %r1054, %r566;
	add.s32 	%r1055, %r1417, %r568;
	add.s32 	%r1056, %r1055, 362437;
	and.b32  	%r1057, %r1056, 50529027;
	shr.u32 	%r1058, %r1056, 2;
	and.b32  	%r1059, %r1058, 50529027;
	shr.u32 	%r1060, %r1056, 22;
	and.b32  	%r1061, %r1060, 3;
	add.s32 	%r1028, %r1061, 9;
	add.s32 	%r1026, %r1059, %r1057;
	mov.b32 	%r1047, 16843009;
	// begin inline asm
	dp4a.u32.u32 %r1025, %r1026, %r1047, %r1028;
	// end inline asm
	shr.u32 	%r1062, %r1056, 4;
	and.b32  	%r1063, %r1062, 16843009;
	shr.u32 	%r1064, %r1056, 6;
	and.b32  	%r1065, %r1064, 257;
	add.s32 	%r1030, %r1063, %r1065;
	mov.b32 	%r1048, 14;
	// begin inline asm
	dp4a.u32.u32 %r1029, %r1030, %r1047, %r1048;
	// end inline asm
	st.local.v2.u32 	[%rd2], {%r1063, %r1065};
	cvta.global.u64 	%rd31, %rd25;
	{ // callseq 2, 0
	.param .b64 param0;
	st.param.b64 	[param0], %rd31;
	.param .b64 param1;
	st.param.b64 	[param1], %rd13;
	.param .b32 retval0;
	call.uni (retval0), 
	vprintf, 
	(
	param0, 
	param1
	);
	ld.param.b32 	%r1066, [retval0];
	} // callseq 2
	st.local.v2.u32 	[%rd2], {%r1025, %r1029};
	cvta.global.u64 	%rd34, %rd28;
	{ // callseq 3, 0
	.param .b64 param0;
	st.param.b64 	[param0], %rd34;
	.param .b64 param1;
	st.param.b64 	[param1], %rd13;
	.param .b32 retval0;
	call.uni (retval0), 
	vprintf, 
	(
	param0, 
	param1
	);
	ld.param.b32 	%r1068, [retval0];
	} // callseq 3
	setp.gt.u32 	%p68, %r1025, %r1029;
	selp.u32 	%r1070, 1, 0, %p68;
	add.s32 	%r1071, %r567, %r1070;
	shr.u32 	%r1072, %r1137, 2;
	xor.b32  	%r1073, %r1072, %r1137;
	shl.b32 	%r1074, %r568, 4;
	shl.b32 	%r1075, %r1073, 1;
	xor.b32  	%r1076, %r1075, %r1074;
	xor.b32  	%r1077, %r1076, %r1073;
	xor.b32  	%r569, %r1077, %r568;
	add.s32 	%r1078, %r1417, %r569;
	add.s32 	%r1079, %r1078, 724874;
	and.b32  	%r1080, %r1079, 50529027;
	shr.u32 	%r1081, %r1079, 2;
	and.b32  	%r1082, %r1081, 50529027;
	shr.u32 	%r1083, %r1079, 22;
	and.b32  	%r1084, %r1083, 3;
	add.s32 	%r1036, %r1084, 9;
	add.s32 	%r1034, %r1082, %r1080;
	// begin inline asm
	dp4a.u32.u32 %r1033, %r1034, %r1047, %r1036;
	// end inline asm
	shr.u32 	%r1085, %r1079, 4;
	and.b32  	%r1086, %r1085, 16843009;
	shr.u32 	%r1087, %r1079, 6;
	and.b32  	%r1088, %r1087, 257;
	add.s32 	%r1038, %r1086, %r1088;
	// begin inline asm
	dp4a.u32.u32 %r1037, %r1038, %r1047, %r1048;
	// end inline asm
	st.local.v2.u32 	[%rd2], {%r1086, %r1088};
	{ // callseq 4, 0
	.param .b64 param0;
	st.param.b64 	[param0], %rd31;
	.param .b64 param1;
	st.param.b64 	[param1], %rd13;
	.param .b32 retval0;
	call.uni (retval0), 
	vprintf, 
	(
	param0, 
	param1
	);
	ld.param.b32 	%r1089, [retval0];
	} // callseq 4
	st.local.v2.u32 	[%rd2], {%r1033, %r1037};
	{ // callseq 5, 0
	.param .b64 param0;
	st.param.b64 	[param0], %rd34;
	.param .b64 param1;
	st.param.b64 	[param1], %rd13;
	.param .b32 retval0;
	call.uni (retval0), 
	vprintf, 
	(
	param0, 
	param1
	);
	ld.param.b32 	%r1091, [retval0];
	} // callseq 5
	setp.gt.u32 	%p69, %r1033, %r1037;
	selp.u32 	%r1093, 1, 0, %p69;
	add.s32 	%r1094, %r1071, %r1093;
	shr.u32 	%r1095, %r1136, 2;
	xor.b32  	%r1096, %r1095, %r1136;
	shl.b32 	%r1097, %r569, 4;
	shl.b32 	%r1098, %r1096, 1;
	xor.b32  	%r1099, %r1098, %r1097;
	xor.b32  	%r1100, %r1099, %r1096;
	xor.b32  	%r1135, %r1100, %r569;
	add.s32 	%r1101, %r1417, %r1135;
	add.s32 	%r1102, %r1101, 1087311;
	and.b32  	%r1103, %r1102, 50529027;
	shr.u32 	%r1104, %r1102, 2;
	and.b32  	%r1105, %r1104, 50529027;
	shr.u32 	%r1106, %r1102, 22;
	and.b32  	%r1107, %r1106, 3;
	add.s32 	%r1044, %r1107, 9;
	add.s32 	%r1042, %r1105, %r1103;
	// begin inline asm
	dp4a.u32.u32 %r1041, %r1042, %r1047, %r1044;
	// end inline asm
	shr.u32 	%r1108, %r1102, 4;
	and.b32  	%r1109, %r1108, 16843009;
	shr.u32 	%r1110, %r1102, 6;
	and.b32  	%r1111, %r1110, 257;
	add.s32 	%r1046, %r1109, %r1111;
	// begin inline asm
	dp4a.u32.u32 %r1045, %r1046, %r1047, %r1048;
	// end inline asm
	st.local.v2.u32 	[%rd2], {%r1109, %r1111};
	{ // callseq 6, 0
	.param .b64 param0;
	st.param.b64 	[param0], %rd31;
	.param .b64 param1;
	st.param.b64 	[param1], %rd13;
	.param .b32 retval0;
	call.uni (retval0), 
	vprintf, 
	(
	param0, 
	param1
	);
	ld.param.b32 	%r1112, [retval0];
	} // callseq 6
	st.local.v2.u32 	[%rd2], {%r1041, %r1045};
	{ // callseq 7, 0
	.param .b64 param0;
	st.param.b64 	[param0], %rd34;
	.param .b64 param1;
	st.param.b64 	[param1], %rd13;
	.param .b32 retval0;
	call.uni (retval0), 
	vprintf, 
	(
	param0, 
	param1
	);
	ld.param.b32 	%r1114, [retval0];
	} // callseq 7
	setp.gt.u32 	%p70, %r1041, %r1045;
	selp.u32 	%r1116, 1, 0, %p70;
	add.s32 	%r1423, %r1094, %r1116;
	add.s32 	%r1417, %r1417, 1449748;
	add.s32 	%r1416, %r1416, 1449748;
	mov.u32 	%r1136, %r569;
	mov.u32 	%r1137, %r568;
	mov.u32 	%r1421, %r566;
	mov.u32 	%r1422, %r560;
	bra.uni 	$L__BB0_118;
$L__BB0_120:
	cvta.to.global.u64 	%rd35, %rd11;
	cvt.u64.u32 	%rd36, %r567;
	atom.global.add.u64 	%rd37, [%rd35], %rd36;
	ret;

}


// ===== COMPILED SASS (sm_100) =====

	.target	sm_100

	.elftype	@"ET_EXEC"


//--------------------- .note.nv.tkinfo           --------------------------
	.section	.note.nv.tkinfo,"",@"SHT_NOTE"
	.sectionflags	@"SHF_NOTE_NV_TKINFO"
	.tkinfo
        /*0018*/ 	.word	0x00000002
        /*0030*/ 	.string	""
        /*0030*/ 	.string	"ptxas"
        /*0030*/ 	.string	"Cuda compilation tools, release 13.0, V13.0.88"
        /*0030*/ 	.string	"Build cuda_13.0.r13.0/compiler.36424714_0"
        /*0030*/ 	.string	"-arch sm_100 -m 64 "



//--------------------- .note.nv.cuinfo           --------------------------
	.section	.note.nv.cuinfo,"",@"SHT_NOTE"
	.sectionflags	@"SHF_NOTE_NV_CUINFO"
        /*0018*/ 	.short	0x0002
        /*001a*/ 	.short	0x0064
        /*001c*/ 	.short	0x0082
	.zero		2


//--------------------- .nv.info                  --------------------------
	.section	.nv.info,"",@"SHT_CUDA_INFO"
	.align	4


	//----- nvinfo : EIATTR_REGCOUNT
	.align		4
        /*0000*/ 	.byte	0x04, 0x2f
        /*0002*/ 	.short	(.L_12 - .L_11)
	.align		4
.L_11:
        /*0004*/ 	.word	index@(_Z4gamePy)
        /*0008*/ 	.word	0x00000021


	//----- nvinfo : EIATTR_FRAME_SIZE
	.align		4
.L_12:
        /*000c*/ 	.byte	0x04, 0x11
        /*000e*/ 	.short	(.L_14 - .L_13)
	.align		4
.L_13:
        /*0010*/ 	.word	index@(_Z4gamePy)
        /*0014*/ 	.word	0x00000038


	//----- nvinfo : EIATTR_MIN_STACK_SIZE
	.align		4
.L_14:
        /*0018*/ 	.byte	0x04, 0x12
        /*001a*/ 	.short	(.L_16 - .L_15)
	.align		4
.L_15:
        /*001c*/ 	.word	index@(_Z4gamePy)
        /*0020*/ 	.word	0x00000038
.L_16:


//--------------------- .nv.compat                --------------------------
	.section	.nv.compat,"",@"SHT_CUDA_COMPAT_INFO"
	.align	4
        /*0000*/ 	.byte	0x02, 0x09, 0x00, 0x00, 0x02, 0x02, 0x01, 0x00, 0x02, 0x05, 0x05, 0x00, 0x03, 0x07, 0x01, 0x01
        /*0010*/ 	.byte	0x02, 0x03, 0x00, 0x00, 0x02, 0x06, 0x01, 0x00, 0x04, 0x0b, 0x08, 0x00, 0x09, 0x00, 0x00, 0x00
        /*0020*/ 	.byte	0x00, 0x00, 0x00, 0x00


//--------------------- .nv.info._Z4gamePy        --------------------------
	.section	.nv.info._Z4gamePy,"",@"SHT_CUDA_INFO"
	.sectionflags	@""
	.align	4


	//----- nvinfo : EIATTR_CUDA_API_VERSION
	.align		4
        /*0000*/ 	.byte	0x04, 0x37
        /*0002*/ 	.short	(.L_18 - .L_17)
.L_17:
        /*0004*/ 	.word	0x00000082


	//----- nvinfo : EIATTR_KPARAM_INFO
	.align		4
.L_18:
        /*0008*/ 	.byte	0x04, 0x17
        /*000a*/ 	.short	(.L_20 - .L_19)
.L_19:
        /*000c*/ 	.word	0x00000000
        /*0010*/ 	.short	0x0000
        /*0012*/ 	.short	0x0000
        /*0014*/ 	.byte	0x00, 0xf5, 0x21, 0x00


	//----- nvinfo : EIATTR_SPARSE_MMA_MASK
	.align		4
.L_20:
        /*0018*/ 	.byte	0x03, 0x50
        /*001a*/ 	.short	0x0000


	//----- nvinfo : EIATTR_MAXREG_COUNT
	.align		4
        /*001c*/ 	.byte	0x03, 0x1b
        /*001e*/ 	.short	0x00ff


	//----- nvinfo : EIATTR_EXTERNS
	.align		4
        /*0020*/ 	.byte	0x04, 0x0f
        /*0022*/ 	.short	(.L_22 - .L_21)


	//   ....[0]....
	.align		4
.L_21:
        /*0024*/ 	.word	index@(vprintf)


	//----- nvinfo : EIATTR_MERCURY_ISA_VERSION
	.align		4
.L_22:
        /*0028*/ 	.byte	0x03, 0x5f
        /*002a*/ 	.short	0x0101


	//----- nvinfo : EIATTR_VRC_CTA_INIT_COUNT
	.align		4
        /*002c*/ 	.byte	0x02, 0x4a
	.zero		1
	.zero		1


	//----- nvinfo : EIATTR_SYSCALL_OFFSETS
	.align		4
        /*0030*/ 	.byte	0x04, 0x46
        /*0032*/ 	.short	(.L_24 - .L_23)


	//   ....[0]....
.L_23:
        /*0034*/ 	.word	0x00003920


	//   ....[1]....
        /*0038*/ 	.word	0x000039b0


	//   ....[2]....
        /*003c*/ 	.word	0x00003c00


	//   ....[3]....
        /*0040*/ 	.word	0x00003c90


	//   ....[4]....
        /*0044*/ 	.word	0x00003ec0


	//   ....[5]....
        /*0048*/ 	.word	0x00003f50


	//   ....[6]....
        /*004c*/ 	.word	0x00004180


	//   ....[7]....
        /*0050*/ 	.word	0x00004210


	//----- nvinfo : EIATTR_EXIT_INSTR_OFFSETS
	.align		4
.L_24:
        /*0054*/ 	.byte	0x04, 0x1c
        /*0056*/ 	.short	(.L_26 - .L_25)


	//   ....[0]....
.L_25:
        /*0058*/ 	.word	0x00004300


	//----- nvinfo : EIATTR_CRS_STACK_SIZE
	.align		4
.L_26:
        /*005c*/ 	.byte	0x04, 0x1e
        /*005e*/ 	.short	(.L_28 - .L_27)
.L_27:
        /*0060*/ 	.word	0x00000000


	//----- nvinfo : EIATTR_CBANK_PARAM_SIZE
	.align		4
.L_28:
        /*0064*/ 	.byte	0x03, 0x19
        /*0066*/ 	.short	0x0008


	//----- nvinfo : EIATTR_PARAM_CBANK
	.align		4
        /*0068*/ 	.byte	0x04, 0x0a
        /*006a*/ 	.short	(.L_30 - .L_29)
	.align		4
.L_29:
        /*006c*/ 	.word	index@(.nv.constant0._Z4gamePy)
        /*0070*/ 	.short	0x0380
        /*0072*/ 	.short	0x0008


	//----- nvinfo : EIATTR_SW_WAR
	.align		4
.L_30:
        /*0074*/ 	.byte	0x04, 0x36
        /*0076*/ 	.short	(.L_32 - .L_31)
.L_31:
        /*0078*/ 	.word	0x00000008
.L_32:


//--------------------- .nv.callgraph             --------------------------
	.section	.nv.callgraph,"",@"SHT_CUDA_CALLGRAPH"
	.align	4
	.sectionentsize	8
	.align		4
        /*0000*/ 	.word	0x00000000
	.align		4
        /*0004*/ 	.word	0xffffffff
	.align		4
        /*0008*/ 	.word	index@(_Z4gamePy)
	.align		4
        /*000c*/ 	.word	index@(vprintf)
	.align		4
        /*0010*/ 	.word	0x00000000
	.align		4
        /*0014*/ 	.word	0xfffffffe
	.align		4
        /*0018*/ 	.word	0x00000000
	.align		4
        /*001c*/ 	.word	0xfffffffd
	.align		4
        /*0020*/ 	.word	0x00000000
	.align		4
        /*0024*/ 	.word	0xfffffffc


//--------------------- .nv.constant4             --------------------------
	.section	.nv.constant4,"a",@progbits
	.align	8
	.align		8
.nv.constant4:
        /*0000*/ 	.dword	vprintf
	.align		8
        /*0008*/ 	.dword	precalc_xorwow_matrix
	.align		8
        /*0010*/ 	.dword	precalc_xorwow_offset_matrix
	.align		8
        /*0018*/ 	.dword	mrg32k3aM1
	.align		8
        /*0020*/ 	.dword	mrg32k3aM2
	.align		8
        /*0028*/ 	.dword	mrg32k3aM1SubSeq
	.align		8
        /*0030*/ 	.dword	mrg32k3aM2SubSeq
	.align		8
        /*0038*/ 	.dword	mrg32k3aM1Seq
	.align		8
        /*0040*/ 	.dword	mrg32k3aM2Seq
	.align		8
        /*0048*/ 	.dword	$str
	.align		8
        /*0050*/ 	.dword	$str$1


//--------------------- .nv.constant3             --------------------------
	.section	.nv.constant3,"a",@progbits
	.align	8
.nv.constant3:
	.type		__cr_lgamma_table,@object
	.size		__cr_lgamma_table,(.L_8 - __cr_lgamma_table)
__cr_lgamma_table:
        /*0000*/ 	.byte	0x00, 0x00, 0x00, 0x00, 0x00, 0x00, 0x00, 0x00, 0x00, 0x00, 0x00, 0x00, 0x00, 0x00, 0x00, 0x00
        /*0010*/ 	.byte	0xef, 0x39, 0xfa, 0xfe, 0x42, 0x2e, 0xe6, 0x3f, 0x02, 0x20, 0x2a, 0xfa, 0x0b, 0xab, 0xfc, 0x3f
        /*0020*/ 	.byte	0xf9, 0x2c, 0x92, 0x7c, 0xa7, 0x6c, 0x09, 0x40, 0xc9, 0x79, 0x44, 0x3c, 0x64, 0x26, 0x13, 0x40
        /*0030*/ 	.byte	0xca, 0x01, 0xcf, 0x3a, 0x27, 0x51, 0x1a, 0x40, 0x30, 0xcc, 0x2d, 0xf3, 0xe1, 0x0c, 0x21, 0x40
        /*0040*/ 	.byte	0x0d, 0xb7, 0xfc, 0x82, 0x8e, 0x35, 0x25, 0x40
.L_8:


//--------------------- .text._Z4gamePy           --------------------------
	.section	.text._Z4gamePy,"ax",@progbits
	.align	128
        .global         _Z4gamePy
        .type           _Z4gamePy,@function
        .size           _Z4gamePy,(.L_x_24 - _Z4gamePy)
        .other          _Z4gamePy,@"STO_CUDA_ENTRY STV_DEFAULT"
_Z4gamePy:
.text._Z4gamePy:
[----:B------:R-:W0:Y:S01]  /*0000*/  LDC R1, c[0x0][0x37c] ;  /* 0x0000df00ff017b82 */ /* 0x000e220000000800 */
[----:B------:R-:W1:Y:S01]  /*0010*/  S2R R3, SR_CTAID.X ;  /* 0x0000000000037919 */ /* 0x000e620000002500 */
[----:B------:R-:W2:Y:S06]  /*0020*/  LDCU UR4, c[0x0][0x2fc] ;  /* 0x00005f80ff0477ac */ /* 0x000eac0008000800 */
[----:B------:R-:W3:Y:S01]  /*0030*/  LDC R16, c[0x0][0x2f8] ;  /* 0x0000be00ff107b82 */ /* 0x000ee20000000800 */
[----:B0-----:R-:W-:Y:S01]  /*0040*/  VIADD R1, R1, 0xffffffc8 ;  /* 0xffffffc801017836 */ /* 0x001fe20000000000 */
[----:B------:R-:W1:Y:S01]  /*0050*/  S2R R0, SR_TID.X ;  /* 0x0000000000007919 */ /* 0x000e620000002100 */
[----:B------:R-:W1:Y:S01]  /*0060*/  LDCU UR5, c[0x0][0x360] ;  /* 0x00006c00ff0577ac */ /* 0x000e620008000800 */
[----:B------:R-:W-:Y:S01]  /*0070*/  IMAD.MOV.U32 R8, RZ, RZ, -0x3dd4e6b8 ;  /* 0xc22b1948ff087424 */ /* 0x000fe200078e00ff */
[----:B------:R-:W-:Y:S01]  /*0080*/  BSSY.RECONVERGENT B0, `(.L_x_0) ;  /* 0x0000269000007945 */ /* 0x000fe20003800200 */
[----:B------:R-:W-:Y:S01]  /*0090*/  IMAD.MOV.U32 R9, RZ, RZ, -0x106ff5bb ;  /* 0xef900a45ff097424 */ /* 0x000fe200078e00ff */
[----:B------:R-:W0:Y:S01]  /*00a0*/  LDCU.64 UR36, c[0x0][0x358] ;  /* 0x00006b00ff2477ac */ /* 0x000e220008000a00 */
[----:B------:R-:W-:-:S02]  /*00b0*/  IMAD.MOV.U32 R10, RZ, RZ, -0x251972b ;  /* 0xfdae68d5ff0a7424 */ /* 0x000fc400078e00ff */
[----:B------:R-:W-:Y:S01]  /*00c0*/  IMAD.MOV.U32 R11, RZ, RZ, -0x75bd8fc ;  /* 0xf8a42704ff0b7424 */ /* 0x000fe200078e00ff */
[----:B------:R4:W-:Y:S01]  /*00d0*/  STL.64 [R1], R8 ;  /* 0x0000000801007387 */ /* 0x0009e20000100a00 */
[----:B------:R-:W-:Y:S02]  /*00e0*/  IMAD.MOV.U32 R12, RZ, RZ, -0x23270784 ;  /* 0xdcd8f87cff0c7424 */ /* 0x000fe400078e00ff */
[----:B------:R-:W-:Y:S01]  /*00f0*/  IMAD.MOV.U32 R13, RZ, RZ, -0x177383b7 ;  /* 0xe88c7c49ff0d7424 */ /* 0x000fe200078e00ff */
[----:B------:R4:W-:Y:S01]  /*0100*/  STL.64 [R1+0x8], R10 ;  /* 0x0000080a01007387 */ /* 0x0009e20000100a00 */
[----:B------:R-:W-:Y:S02]  /*0110*/  IMAD.MOV.U32 R7, RZ, RZ, -0x75bd8fc ;  /* 0xf8a42704ff077424 */ /* 0x000fe400078e00ff */
[----:B------:R-:W-:Y:S01]  /*0120*/  IMAD.MOV.U32 R6, RZ, RZ, -0x251972b ;  /* 0xfdae68d5ff067424 */ /* 0x000fe200078e00ff */
[----:B------:R4:W-:Y:S01]  /*0130*/  STL.64 [R1+0x10], R12 ;  /* 0x0000100c01007387 */ /* 0x0009e20000100a00 */
[----:B------:R-:W-:-:S02]  /*0140*/  IMAD.MOV.U32 R5, RZ, RZ, -0x177383b7 ;  /* 0xe88c7c49ff057424 */ /* 0x000fc400078e00ff */
[----:B------:R-:W-:Y:S01]  /*0150*/  IMAD.MOV.U32 R4, RZ, RZ, -0x23270784 ;  /* 0xdcd8f87cff047424 */ /* 0x000fe200078e00ff */
[----:B---3--:R-:W-:-:S04]  /*0160*/  IADD3 R16, P1, P2, R1, 0x30, R16 ;  /* 0x0000003001107810 */ /* 0x008fc80007a3e010 */
[----:B--2---:R-:W-:Y:S01]  /*0170*/  IADD3.X R2, PT, PT, RZ, UR4, RZ, P1, P2 ;  /* 0x00000004ff027c10 */ /* 0x004fe20008fe44ff */
[----:B-1----:R-:W-:Y:S02]  /*0180*/  IMAD R3, R3, UR5, R0 ;  /* 0x0000000503037c24 */ /* 0x002fe4000f8e0200 */
[----:B------:R-:W-:-:S03]  /*0190*/  IMAD.MOV.U32 R0, RZ, RZ, -0x106ff5bb ;  /* 0xef900a45ff007424 */ /* 0x000fc600078e00ff */
[----:B------:R-:W-:-:S13]  /*01a0*/  ISETP.NE.AND P0, PT, R3, RZ, PT ;  /* 0x000000ff0300720c */ /* 0x000fda0003f05270 */
[----:B0---4-:R-:W-:Y:S05]  /*01b0*/  @!P0 BRA `(.L_x_1) ;  /* 0x0000002400548947 */ /* 0x011fea0003800000 */
[--C-:B------:R-:W-:Y:S01]  /*01c0*/  SHF.R.S32.HI R12, RZ, 0x1f, R3.reuse ;  /* 0x0000001fff0c7819 */ /* 0x100fe20000011403 */
[----:B------:R-:W-:Y:S02]  /*01d0*/  IMAD.MOV.U32 R13, RZ, RZ, R3 ;  /* 0x000000ffff0d7224 */ /* 0x000fe400078e0003 */
[----:B------:R-:W-:Y:S02]  /*01e0*/  IMAD.MOV.U32 R3, RZ, RZ, RZ ;  /* 0x000000ffff037224 */ /* 0x000fe400078e00ff */
[----:B------:R-:W-:Y:S02]  /*01f0*/  IMAD.MOV.U32 R0, RZ, RZ, -0x106ff5bb ;  /* 0xef900a45ff007424 */ /* 0x000fe400078e00ff */
[----:B------:R-:W-:Y:S02]  /*0200*/  IMAD.MOV.U32 R6, RZ, RZ, -0x251972b ;  /* 0xfdae68d5ff067424 */ /* 0x000fe400078e00ff */
[----:B------:R-:W-:Y:S02]  /*0210*/  IMAD.MOV.U32 R7, RZ, RZ, -0x75bd8fc ;  /* 0xf8a42704ff077424 */ /* 0x000fe400078e00ff */
[----:B------:R-:W-:-:S02]  /*0220*/  IMAD.MOV.U32 R4, RZ, RZ, -0x23270784 ;  /* 0xdcd8f87cff047424 */ /* 0x000fc400078e00ff */
[----:B------:R-:W-:-:S07]  /*0230*/  IMAD.MOV.U32 R5, RZ, RZ, -0x177383b7 ;  /* 0xe88c7c49ff057424 */ /* 0x000fce00078e00ff */
.L_x_10:
[----:B------:R-:W-:Y:S01]  /*0240*/  LOP3.LUT R20, R13, 0x3, RZ, 0xc0, !PT ;  /* 0x000000030d147812 */ /* 0x000fe200078ec0ff */
[----:B------:R-:W-:Y:S03]  /*0250*/  BSSY.RECONVERGENT B1, `(.L_x_2) ;  /* 0x0000245000017945 */ /* 0x000fe60003800200 */
[----:B------:R-:W-:-:S04]  /*0260*/  ISETP.NE.U32.AND P0, PT, R20, RZ, PT ;  /* 0x000000ff1400720c */ /* 0x000fc80003f05070 */
[----:B------:R-:W-:-:S13]  /*0270*/  ISETP.NE.AND.EX P0, PT, RZ, RZ, PT, P0 ;  /* 0x000000ffff00720c */ /* 0x000fda0003f05300 */
[----:B012---:R-:W-:Y:S05]  /*0280*/  @!P0 BRA `(.L_x_3) ;  /* 0x0000002400048947 */ /* 0x007fea0003800000 */
[----:B------:R-:W0:Y:S01]  /*0290*/  LDC.64 R8, c[0x4][0x8] ;  /* 0x01000200ff087b82 */ /* 0x000e220000000a00 */
[----:B------:R-:W-:Y:S01]  /*02a0*/  IMAD.MOV.U32 R0, RZ, RZ, RZ ;  /* 0x000000ffff007224 */ /* 0x000fe200078e00ff */
[----:B------:R-:W-:Y:S01]  /*02b0*/  CS2R R4, SRZ ;  /* 0x0000000000047805 */ /* 0x000fe2000001ff00 */
[----:B------:R-:W-:Y:S01]  /*02c0*/  IMAD.MOV.U32 R14, RZ, RZ, RZ ;  /* 0x000000ffff0e7224 */ /* 0x000fe200078e00ff */
[----:B------:R-:W-:Y:S01]  /*02d0*/  CS2R R6, SRZ ;  /* 0x0000000000067805 */ /* 0x000fe2000001ff00 */
[----:B0-----:R-:W-:-:S07]  /*02e0*/  IMAD.WIDE.U32 R8, R3, 0xc80, R8 ;  /* 0x00000c8003087825 */ /* 0x001fce00078e0008 */
.L_x_5:
[----:B------:R-:W-:-:S06]  /*02f0*/  IMAD R15, R14, 0x4, R1 ;  /* 0x000000040e0f7824 */ /* 0x000fcc00078e0201 */
[----:B------:R-:W5:Y:S01]  /*0300*/  LDL R15, [R15+0x4] ;  /* 0x000004000f0f7983 */ /* 0x000f620000100800 */
[----:B------:R-:W-:Y:S01]  /*0310*/  IMAD.SHL.U32 R17, R14, 0x20, RZ ;  /* 0x000000200e117824 */ /* 0x000fe200078e00ff */
[----:B------:R-:W-:-:S06]  /*0320*/  UMOV UR4, URZ ;  /* 0x000000ff00047c82 */ /* 0x000fcc0008000000 */
.L_x_4:
[----:B-----5:R-:W-:Y:S01]  /*0330*/  SHF.R.U32.HI R23, RZ, UR4, R15 ;  /* 0x00000004ff177c19 */ /* 0x020fe2000801160f */
[----:B------:R-:W-:-:S03]  /*0340*/  VIADD R10, R17, UR4 ;  /* 0x00000004110a7c36 */ /* 0x000fc60008000000 */
[----:B------:R-:W-:-:S04]  /*0350*/  LOP3.LUT R11, R23, 0x1, RZ, 0xc0, !PT ;  /* 0x00000001170b7812 */ /* 0x000fc800078ec0ff */
[----:B------:R-:W-:Y:S01]  /*0360*/  ISETP.NE.U32.AND P0, PT, R11, 0x1, PT ;  /* 0x000000010b00780c */ /* 0x000fe20003f05070 */
[----:B------:R-:W-:-:S03]  /*0370*/  IMAD R11, R10, 0x5, RZ ;  /* 0x000000050a0b7824 */ /* 0x000fc600078e02ff */
[----:B------:R-:W-:Y:S01]  /*0380*/  R2P PR, R23, 0x7e ;  /* 0x0000007e17007804 */ /* 0x000fe20000000000 */
[----:B------:R-:W-:-:S08]  /*0390*/  IMAD.WIDE.U32 R10, R11, 0x4, R8 ;  /* 0x000000040b0a7825 */ /* 0x000fd000078e0008 */
[----:B------:R-:W2:Y:S04]  /*03a0*/  @!P0 LDG.E R19, desc[UR36][R10.64] ;  /* 0x000000240a138981 */ /* 0x000ea8000c1e1900 */
[----:B------:R-:W3:Y:S04]  /*03b0*/  @P1 LDG.E R25, desc[UR36][R10.64+0x14] ;  /* 0x000014240a191981 */ /* 0x000ee8000c1e1900 */
[----:B------:R-:W4:Y:S04]  /*03c0*/  @!P0 LDG.E R21, desc[UR36][R10.64+0x4] ;  /* 0x000004240a158981 */ /* 0x000f28000c1e1900 */
[----:B------:R-:W4:Y:S04]  /*03d0*/  @P2 LDG.E R27, desc[UR36][R10.64+0x28] ;  /* 0x000028240a1b2981 */ /* 0x000f28000c1e1900 */
[----:B------:R-:W4:Y:S04]  /*03e0*/  @!P0 LDG.E R18, desc[UR36][R10.64+0x8] ;  /* 0x000008240a128981 */ /* 0x000f28000c1e1900 */
[----:B------:R-:W4:Y:S04]  /*03f0*/  @!P0 LDG.E R22, desc[UR36][R10.64+0x10] ;  /* 0x000010240a168981 */ /* 0x000f28000c1e1900 */
[----:B------:R-:W4:Y:S01]  /*0400*/  @P1 LDG.E R24, desc[UR36][R10.64+0x24] ;  /* 0x000024240a181981 */ /* 0x000f22000c1e1900 */
[----:B--2---:R-:W-:-:S03]  /*0410*/  @!P0 LOP3.LUT R0, R0, R19, RZ, 0x3c, !PT ;  /* 0x0000001300008212 */ /* 0x004fc600078e3cff */
[----:B------:R-:W2:Y:S01]  /*0420*/  @!P0 LDG.E R19, desc[UR36][R10.64+0xc] ;  /* 0x00000c240a138981 */ /* 0x000ea2000c1e1900 */
[----:B---3--:R-:W-:-:S03]  /*0430*/  @P1 LOP3.LUT R0, R0, R25, RZ, 0x3c, !PT ;  /* 0x0000001900001212 */ /* 0x008fc600078e3cff */
[----:B------:R-:W3:Y:S01]  /*0440*/  @P3 LDG.E R25, desc[UR36][R10.64+0x3c] ;  /* 0x00003c240a193981 */ /* 0x000ee2000c1e1900 */
[----:B----4-:R-:W-:-:S03]  /*0450*/  @!P0 LOP3.LUT R6, R6, R21, RZ, 0x3c, !PT ;  /* 0x0000001506068212 */ /* 0x010fc600078e3cff */
[----:B------:R-:W4:Y:S01]  /*0460*/  @P1 LDG.E R21, desc[UR36][R10.64+0x18] ;  /* 0x000018240a151981 */ /* 0x000f22000c1e1900 */
[----:B------:R-:W-:-:S03]  /*0470*/  @P2 LOP3.LUT R0, R0, R27, RZ, 0x3c, !PT ;  /* 0x0000001b00002212 */ /* 0x000fc600078e3cff */
[----:B------:R-:W4:Y:S01]  /*0480*/  @P5 LDG.E R27, desc[UR36][R10.64+0x64] ;  /* 0x000064240a1b5981 */ /* 0x000f22000c1e1900 */
[----:B------:R-:W-:-:S03]  /*0490*/  @!P0 LOP3.LUT R7, R7, R18, RZ, 0x3c, !PT ;  /* 0x0000001207078212 */ /* 0x000fc600078e3cff */
[----:B------:R-:W4:Y:S01]  /*04a0*/  @P1 LDG.E R18, desc[UR36][R10.64+0x1c] ;  /* 0x00001c240a121981 */ /* 0x000f22000c1e1900 */
[----:B------:R-:W-:-:S03]  /*04b0*/  @!P0 LOP3.LUT R5, R5, R22, RZ, 0x3c, !PT ;  /* 0x0000001605058212 */ /* 0x000fc600078e3cff */
[----:B------:R-:W4:Y:S01]  /*04c0*/  @P2 LDG.E R22, desc[UR36][R10.64+0x30] ;  /* 0x000030240a162981 */ /* 0x000f22000c1e1900 */
[----:B--2---:R-:W-:-:S03]  /*04d0*/  @!P0 LOP3.LUT R4, R4, R19, RZ, 0x3c, !PT ;  /* 0x0000001304048212 */ /* 0x004fc600078e3cff */
[----:B------:R-:W2:Y:S01]  /*04e0*/  @P1 LDG.E R19, desc[UR36][R10.64+0x20] ;  /* 0x000020240a131981 */ /* 0x000ea2000c1e1900 */
[----:B---3--:R-:W-:-:S03]  /*04f0*/  @P3 LOP3.LUT R0, R0, R25, RZ, 0x3c, !PT ;  /* 0x0000001900003212 */ /* 0x008fc600078e3cff */
[----:B------:R-:W3:Y:S01]  /*0500*/  @P4 LDG.E R25, desc[UR36][R10.64+0x50] ;  /* 0x000050240a194981 */ /* 0x000ee2000c1e1900 */
[----:B----4-:R-:W-:-:S03]  /*0510*/  @P1 LOP3.LUT R6, R6, R21, RZ, 0x3c, !PT ;  /* 0x0000001506061212 */ /* 0x010fc600078e3cff */
[----:B------:R-:W4:Y:S01]  /*0520*/  @P2 LDG.E R21, desc[UR36][R10.64+0x2c] ;  /* 0x00002c240a152981 */ /* 0x000f22000c1e1900 */
[----:B------:R-:W-:-:S03]  /*0530*/  @P1 LOP3.LUT R5, R5, R24, RZ, 0x3c, !PT ;  /* 0x0000001805051212 */ /* 0x000fc600078e3cff */
[----:B------:R-:W4:Y:S01]  /*0540*/  @P2 LDG.E R24, desc[UR36][R10.64+0x38] ;  /* 0x000038240a182981 */ /* 0x000f22000c1e1900 */
[----:B------:R-:W-:-:S03]  /*0550*/  @P1 LOP3.LUT R7, R7, R18, RZ, 0x3c, !PT ;  /* 0x0000001207071212 */ /* 0x000fc600078e3cff */
[----:B------:R-:W4:Y:S01]  /*0560*/  @P3 LDG.E R18, desc[UR36][R10.64+0x44] ;  /* 0x000044240a123981 */ /* 0x000f22000c1e1900 */
[----:B------:R-:W-:-:S03]  /*0570*/  @P2 LOP3.LUT R7, R7, R22, RZ, 0x3c, !PT ;  /* 0x0000001607072212 */ /* 0x000fc600078e3cff */
[----:B------:R-:W4:Y:S01]  /*0580*/  @P3 LDG.E R22, desc[UR36][R10.64+0x4c] ;  /* 0x00004c240a163981 */ /* 0x000f22000c1e1900 */
[----:B--2---:R-:W-:-:S03]  /*0590*/  @P1 LOP3.LUT R4, R4, R19, RZ, 0x3c, !PT ;  /* 0x0000001304041212 */ /* 0x004fc600078e3cff */
[----:B------:R-:W2:Y:S01]  /*05a0*/  @P2 LDG.E R19, desc[UR36][R10.64+0x34] ;  /* 0x000034240a132981 */ /* 0x000ea2000c1e1900 */
[----:B---3--:R-:W-:-:S03]  /*05b0*/  @P4 LOP3.LUT R0, R0, R25, RZ, 0x3c, !PT ;  /* 0x0000001900004212 */ /* 0x008fc600078e3cff */
[----:B------:R-:W3:Y:S01]  /*05c0*/  @P3 LDG.E R25, desc[UR36][R10.64+0x48] ;  /* 0x000048240a193981 */ /* 0x000ee2000c1e1900 */
[----:B----4-:R-:W-:-:S03]  /*05d0*/  @P2 LOP3.LUT R6, R6, R21, RZ, 0x3c, !PT ;  /* 0x0000001506062212 */ /* 0x010fc600078e3cff */
[----:B------:R-:W4:Y:S01]  /*05e0*/  @P3 LDG.E R21, desc[UR36][R10.64+0x40] ;  /* 0x000040240a153981 */ /* 0x000f22000c1e1900 */
[----:B------:R-:W-:Y:S02]  /*05f0*/  @P2 LOP3.LUT R5, R5, R24, RZ, 0x3c, !PT ;  /* 0x0000001805052212 */ /* 0x000fe400078e3cff */
[----:B------:R-:W-:Y:S01]  /*0600*/  @P3 LOP3.LUT R7, R7, R18, RZ, 0x3c, !PT ;  /* 0x0000001207073212 */ /* 0x000fe200078e3cff */
[----:B------:R-:W4:Y:S04]  /*0610*/  @P6 LDG.E R24, desc[UR36][R10.64+0x80] ;  /* 0x000080240a186981 */ /* 0x000f28000c1e1900 */
        /* <DEDUP_REMOVED lines=9> */
[----:B------:R-:W-:Y:S02]  /*06b0*/  LOP3.LUT P0, RZ, R23, 0x80, RZ, 0xc0, !PT ;  /* 0x0000008017ff7812 */ /* 0x000fe4000780c0ff */
[----:B------:R-:W-:Y:S02]  /*06c0*/  @P5 LOP3.LUT R0, R0, R27, RZ, 0x3c, !PT ;  /* 0x0000001b00005212 */ /* 0x000fe400078e3cff */
        /* <DEDUP_REMOVED lines=12> */
[----:B------:R-:W-:Y:S02]  /*0790*/  @P5 LOP3.LUT R7, R7, R18, RZ, 0x3c, !PT ;  /* 0x0000001207075212 */ /* 0x000fe400078e3cff */
[----:B------:R-:W4:Y:S01]  /*07a0*/  @P6 LDG.E R18, desc[UR36][R10.64+0x88] ;  /* 0x000088240a126981 */ /* 0x000f22000c1e1900 */
[----:B------:R-:W-:Y:S02]  /*07b0*/  @P5 LOP3.LUT R5, R5, R22, RZ, 0x3c, !PT ;  /* 0x0000001605055212 */ /* 0x000fe400078e3cff */
[----:B------:R-:W-:Y:S01]  /*07c0*/  @P6 LOP3.LUT R7, R7, R24, RZ, 0x3c, !PT ;  /* 0x0000001807076212 */ /* 0x000fe200078e3cff */
[----:B------:R-:W4:Y:S04]  /*07d0*/  @P0 LDG.E R22, desc[UR36][R10.64+0x94] ;  /* 0x000094240a160981 */ /* 0x000f28000c1e1900 */
        /* <DEDUP_REMOVED lines=9> */
[----:B------:R-:W-:Y:S02]  /*0870*/  @P0 LOP3.LUT R5, R5, R24, RZ, 0x3c, !PT ;  /* 0x0000001805050212 */ /* 0x000fe400078e3cff */
[----:B--2---:R-:W-:-:S04]  /*0880*/  @P6 LOP3.LUT R4, R4, R19, RZ, 0x3c, !PT ;  /* 0x0000001304046212 */ /* 0x004fc800078e3cff */
[----:B---3--:R-:W-:Y:S02]  /*0890*/  @P0 LOP3.LUT R4, R4, R25, RZ, 0x3c, !PT ;  /* 0x0000001904040212 */ /* 0x008fe400078e3cff */
[----:B----4-:R-:W-:Y:S02]  /*08a0*/  @P0 LOP3.LUT R6, R6, R21, RZ, 0x3c, !PT ;  /* 0x0000001506060212 */ /* 0x010fe400078e3cff */
[----:B------:R-:W-:-:S13]  /*08b0*/  R2P PR, R23.B1, 0x7f ;  /* 0x0000007f17007804 */ /* 0x000fda0000001000 */
[----:B------:R-:W2:Y:S04]  /*08c0*/  @P0 LDG.E R21, desc[UR36][R10.64+0xa0] ;  /* 0x0000a0240a150981 */ /* 0x000ea8000c1e1900 */
[----:B------:R-:W3:Y:S04]  /*08d0*/  @P1 LDG.E R25, desc[UR36][R10.64+0xb4] ;  /* 0x0000b4240a191981 */ /* 0x000ee8000c1e1900 */
[----:B------:R-:W4:Y:S04]  /*08e0*/  @P2 LDG.E R27, desc[UR36][R10.64+0xc8] ;  /* 0x0000c8240a1b2981 */ /* 0x000f28000c1e1900 */
[----:B------:R-:W4:Y:S04]  /*08f0*/  @P0 LDG.E R19, desc[UR36][R10.64+0xa4] ;  /* 0x0000a4240a130981 */ /* 0x000f28000c1e1900 */
[----:B------:R-:W4:Y:S04]  /*0900*/  @P0 LDG.E R22, desc[UR36][R10.64+0xa8] ;  /* 0x0000a8240a160981 */ /* 0x000f28000c1e1900 */
[----:B------:R-:W4:Y:S04]  /*0910*/  @P0 LDG.E R24, desc[UR36][R10.64+0xb0] ;  /* 0x0000b0240a180981 */ /* 0x000f28000c1e1900 */
        /* <DEDUP_REMOVED lines=18> */
[----:B------:R-:W-:Y:S02]  /*0a40*/  LOP3.LUT P0, RZ, R23, 0x8000, RZ, 0xc0, !PT ;  /* 0x0000800017ff7812 */ /* 0x000fe4000780c0ff */
[----:B---3--:R-:W-:Y:S01]  /*0a50*/  @P1 LOP3.LUT R6, R6, R25, RZ, 0x3c, !PT ;  /* 0x0000001906061212 */ /* 0x008fe200078e3cff */
[----:B------:R-:W3:Y:S04]  /*0a60*/  @P2 LDG.E R23, desc[UR36][R10.64+0xd4] ;  /* 0x0000d4240a172981 */ /* 0x000ee8000c1e1900 */
[----:B------:R-:W3:Y:S01]  /*0a70*/  @P5 LDG.E R25, desc[UR36][R10.64+0x104] ;  /* 0x000104240a195981 */ /* 0x000ee2000c1e1900 */
[----:B------:R-:W-:Y:S02]  /*0a80*/  @P3 LOP3.LUT R0, R0, R29, RZ, 0x3c, !PT ;  /* 0x0000001d00003212 */ /* 0x000fe400078e3cff */
[----:B----4-:R-:W-:-:S02]  /*0a90*/  @P1 LOP3.LUT R4, R4, R19, RZ, 0x3c, !PT ;  /* 0x0000001304041212 */ /* 0x010fc400078e3cff */
[----:B------:R-:W-:Y:S01]  /*0aa0*/  @P4 LOP3.LUT R0, R0, R27, RZ, 0x3c, !PT ;  /* 0x0000001b00004212 */ /* 0x000fe200078e3cff */
[----:B------:R-:W4:Y:S01]  /*0ab0*/  @P3 LDG.E R19, desc[UR36][R10.64+0xe0] ;  /* 0x0000e0240a133981 */ /* 0x000f22000c1e1900 */
[----:B------:R-:W-:Y:S02]  /*0ac0*/  @P1 LOP3.LUT R5, R5, R22, RZ, 0x3c, !PT ;  /* 0x0000001605051212 */ /* 0x000fe400078e3cff */
[----:B------:R-:W-:Y:S01]  /*0ad0*/  @P2 LOP3.LUT R7, R7, R24, RZ, 0x3c, !PT ;  /* 0x0000001807072212 */ /* 0x000fe200078e3cff */
[----:B------:R-:W4:Y:S04]  /*0ae0*/  @P3 LDG.E R22, desc[UR36][R10.64+0xe4] ;  /* 0x0000e4240a163981 */ /* 0x000f28000c1e1900 */
[----:B------:R-:W4:Y:S01]  /*0af0*/  @P3 LDG.E R24, desc[UR36][R10.64+0xec] ;  /* 0x0000ec240a183981 */ /* 0x000f22000c1e1900 */
[----:B------:R-:W-:-:S03]  /*0b00*/  @P2 LOP3.LUT R5, R5, R18, RZ, 0x3c, !PT ;  /* 0x0000001205052212 */ /* 0x000fc600078e3cff */
[----:B------:R-:W4:Y:S04]  /*0b10*/  @P4 LDG.E R18, desc[UR36][R10.64+0xf8] ;  /* 0x0000f8240a124981 */ /* 0x000f28000c1e1900 */
[----:B------:R-:W4:Y:S01]  /*0b20*/  @P0 LDG.E R26, desc[UR36][R10.64+0x13c] ;  /* 0x00013c240a1a0981 */ /* 0x000f22000c1e1900 */
[----:B--2---:R-:W-:-:S03]  /*0b30*/  @P2 LOP3.LUT R6, R6, R21, RZ, 0x3c, !PT ;  /* 0x0000001506062212 */ /* 0x004fc600078e3cff */
[----:B------:R-:W2:Y:S01]  /*0b40*/  @P3 LDG.E R21, desc[UR36][R10.64+0xe8] ;  /* 0x0000e8240a153981 */ /* 0x000ea2000c1e1900 */
[----:B---3--:R-:W-:-:S03]  /*0b50*/  @P2 LOP3.LUT R4, R4, R23, RZ, 0x3c, !PT ;  /* 0x0000001704042212 */ /* 0x008fc600078e3cff */
[----:B------:R-:W3:Y:S01]  /*0b60*/  @P4 LDG.E R23, desc[UR36][R10.64+0xf4] ;  /* 0x0000f4240a174981 */ /* 0x000ee2000c1e1900 */
[----:B------:R-:W-:-:S03]  /*0b70*/  @P5 LOP3.LUT R0, R0, R25, RZ, 0x3c, !PT ;  /* 0x0000001900005212 */ /* 0x000fc600078e3cff */
        /* <DEDUP_REMOVED lines=29> */
[----:B------:R-:W-:-:S04]  /*0d50*/  UIADD3 UR4, UPT, UPT, UR4, 0x10, URZ ;  /* 0x0000001004047890 */ /* 0x000fc8000fffe0ff */
[----:B------:R-:W-:Y:S01]  /*0d60*/  UISETP.NE.AND UP0, UPT, UR4, 0x20, UPT ;  /* 0x000000200400788c */ /* 0x000fe2000bf05270 */
[----:B----4-:R-:W-:Y:S02]  /*0d70*/  @P6 LOP3.LUT R6, R6, R19, RZ, 0x3c, !PT ;  /* 0x0000001306066212 */ /* 0x010fe400078e3cff */
[----:B------:R-:W-:Y:S02]  /*0d80*/  @P6 LOP3.LUT R7, R7, R22, RZ, 0x3c, !PT ;  /* 0x0000001607076212 */ /* 0x000fe400078e3cff */
[----:B------:R-:W-:Y:S02]  /*0d90*/  @P6 LOP3.LUT R5, R5, R24, RZ, 0x3c, !PT ;  /* 0x0000001805056212 */ /* 0x000fe400078e3cff */
[----:B------:R-:W-:Y:S02]  /*0da0*/  @P0 LOP3.LUT R7, R7, R18, RZ, 0x3c, !PT ;  /* 0x0000001207070212 */ /* 0x000fe400078e3cff */
[----:B------:R-:W-:Y:S02]  /*0db0*/  @P0 LOP3.LUT R5, R5, R26, RZ, 0x3c, !PT ;  /* 0x0000001a05050212 */ /* 0x000fe400078e3cff */
[----:B--2---:R-:W-:-:S02]  /*0dc0*/  @P6 LOP3.LUT R4, R4, R21, RZ, 0x3c, !PT ;  /* 0x0000001504046212 */ /* 0x004fc400078e3cff */
[----:B---3--:R-:W-:Y:S02]  /*0dd0*/  @P0 LOP3.LUT R6, R6, R23, RZ, 0x3c, !PT ;  /* 0x0000001706060212 */ /* 0x008fe400078e3cff */
[----:B------:R-:W-:Y:S01]  /*0de0*/  @P0 LOP3.LUT R4, R4, R25, RZ, 0x3c, !PT ;  /* 0x0000001904040212 */ /* 0x000fe200078e3cff */
[----:B------:R-:W-:Y:S06]  /*0df0*/  BRA.U UP0, `(.L_x_4) ;  /* 0xfffffff5004c7547 */ /* 0x000fec000b83ffff */
[----:B------:R-:W-:-:S05]  /*0e00*/  VIADD R14, R14, 0x1 ;  /* 0x000000010e0e7836 */ /* 0x000fca0000000000 */
[----:B------:R-:W-:-:S13]  /*0e10*/  ISETP.NE.AND P0, PT, R14, 0x5, PT ;  /* 0x000000050e00780c */ /* 0x000fda0003f05270 */
[----:B------:R-:W-:Y:S05]  /*0e20*/  @P0 BRA `(.L_x_5) ;  /* 0xfffffff400300947 */ /* 0x000fea000383ffff */
[----:B------:R0:W-:Y:S01]  /*0e30*/  STL [R1+0x4], R0 ;  /* 0x0000040001007387 */ /* 0x0001e20000100800 */
[----:B------:R-:W-:-:S03]  /*0e40*/  ISETP.NE.U32.AND P0, PT, R20, 0x1, PT ;  /* 0x000000011400780c */ /* 0x000fc60003f05070 */
[----:B------:R0:W-:Y:S01]  /*0e50*/  STL.64 [R1+0x8], R6 ;  /* 0x0000080601007387 */ /* 0x0001e20000100a00 */
[----:B------:R-:W-:-:S03]  /*0e60*/  ISETP.NE.AND.EX P0, PT, RZ, RZ, PT, P0 ;  /* 0x000000ffff00720c */ /* 0x000fc60003f05300 */
[----:B------:R0:W-:Y:S10]  /*0e70*/  STL.64 [R1+0x10], R4 ;  /* 0x0000100401007387 */ /* 0x0001f40000100a00 */
[----:B------:R-:W-:Y:S05]  /*0e80*/  @!P0 BRA `(.L_x_3) ;  /* 0x0000001800048947 */ /* 0x000fea0003800000 */
[----:B------:R-:W-:Y:S01]  /*0e90*/  UMOV UR4, URZ ;  /* 0x000000ff00047c82 */ /* 0x000fe20008000000 */
[----:B------:R-:W-:Y:S01]  /*0ea0*/  UMOV UR5, URZ ;  /* 0x000000ff00057c82 */ /* 0x000fe20008000000 */
[----:B0-----:R-:W-:Y:S02]  /*0eb0*/  IMAD.MOV.U32 R0, RZ, RZ, RZ ;  /* 0x000000ffff007224 */ /* 0x001fe400078e00ff */
[----:B------:R-:W-:Y:S02]  /*0ec0*/  IMAD.MOV.U32 R14, RZ, RZ, RZ ;  /* 0x000000ffff0e7224 */ /* 0x000fe400078e00ff */
[----:B------:R-:W-:Y:S02]  /*0ed0*/  IMAD.U32 R5, RZ, RZ, UR4 ;  /* 0x00000004ff057e24 */ /* 0x000fe4000f8e00ff */
[----:B------:R-:W-:Y:S02]  /*0ee0*/  IMAD.U32 R4, RZ, RZ, UR5 ;  /* 0x00000005ff047e24 */ /* 0x000fe4000f8e00ff */
[----:B------:R-:W-:-:S02]  /*0ef0*/  IMAD.U32 R7, RZ, RZ, UR4 ;  /* 0x00000004ff077e24 */ /* 0x000fc4000f8e00ff */
[----:B------:R-:W-:-:S07]  /*0f00*/  IMAD.U32 R6, RZ, RZ, UR5 ;  /* 0x00000005ff067e24 */ /* 0x000fce000f8e00ff */
.L_x_7:
[----:B------:R-:W-:-:S06]  /*0f10*/  IMAD R15, R14, 0x4, R1 ;  /* 0x000000040e0f7824 */ /* 0x000fcc00078e0201 */
[----:B------:R-:W5:Y:S01]  /*0f20*/  LDL R15, [R15+0x4] ;  /* 0x000004000f0f7983 */ /* 0x000f620000100800 */
[----:B------:R-:W-:Y:S01]  /*0f30*/  IMAD.SHL.U32 R17, R14, 0x20, RZ ;  /* 0x000000200e117824 */ /* 0x000fe200078e00ff */
[----:B------:R-:W-:-:S06]  /*0f40*/  UMOV UR4, URZ ;  /* 0x000000ff00047c82 */ /* 0x000fcc0008000000 */
.L_x_6:
        /* <DEDUP_REMOVED lines=181> */
[----:B------:R-:W-:Y:S05]  /*1aa0*/  @P0 BRA `(.L_x_3) ;  /* 0x0000000800fc0947 */ /* 0x000fea0003800000 */
[----:B------:R-:W-:Y:S01]  /*1ab0*/  UMOV UR4, URZ ;  /* 0x000000ff00047c82 */ /* 0x000fe20008000000 */
[----:B------:R-:W-:Y:S01]  /*1ac0*/  UMOV UR5, URZ ;  /* 0x000000ff00057c82 */ /* 0x000fe20008000000 */
[----:B-1----:R-:W-:Y:S02]  /*1ad0*/  IMAD.MOV.U32 R0, RZ, RZ, RZ ;  /* 0x000000ffff007224 */ /* 0x002fe400078e00ff */
[----:B------:R-:W-:Y:S02]  /*1ae0*/  IMAD.MOV.U32 R14, RZ, RZ, RZ ;  /* 0x000000ffff0e7224 */ /* 0x000fe400078e00ff */
[----:B------:R-:W-:Y:S02]  /*1af0*/  IMAD.U32 R5, RZ, RZ, UR4 ;  /* 0x00000004ff057e24 */ /* 0x000fe4000f8e00ff */
[----:B------:R-:W-:Y:S02]  /*1b00*/  IMAD.U32 R4, RZ, RZ, UR5 ;  /* 0x00000005ff047e24 */ /* 0x000fe4000f8e00ff */
[----:B------:R-:W-:-:S02]  /*1b10*/  IMAD.U32 R7, RZ, RZ, UR4 ;  /* 0x00000004ff077e24 */ /* 0x000fc4000f8e00ff */
[----:B------:R-:W-:-:S07]  /*1b20*/  IMAD.U32 R6, RZ, RZ, UR5 ;  /* 0x00000005ff067e24 */ /* 0x000fce000f8e00ff */
.L_x_9:
[----:B------:R-:W-:-:S06]  /*1b30*/  IMAD R15, R14, 0x4, R1 ;  /* 0x000000040e0f7824 */ /* 0x000fcc00078e0201 */
[----:B------:R-:W5:Y:S01]  /*1b40*/  LDL R15, [R15+0x4] ;  /* 0x000004000f0f7983 */ /* 0x000f620000100800 */
[----:B------:R-:W-:Y:S01]  /*1b50*/  IMAD.SHL.U32 R17, R14, 0x20, RZ ;  /* 0x000000200e117824 */ /* 0x000fe200078e00ff */
[----:B------:R-:W-:-:S06]  /*1b60*/  UMOV UR4, URZ ;  /* 0x000000ff00047c82 */ /* 0x000fcc0008000000 */
.L_x_8:
        /* <DEDUP_REMOVED lines=8> */
[----:B------:R-:W3:Y:S04]  /*1bf0*/  @!P0 LDG.E R18, desc[UR36][R10.64+0x10] ;  /* 0x000010240a128981 */ /* 0x000ee8000c1e1900 */
[----:B------:R-:W4:Y:S04]  /*1c00*/  @P1 LDG.E R21, desc[UR36][R10.64+0x14] ;  /* 0x000014240a151981 */ /* 0x000f28000c1e1900 */
[----:B------:R-:W4:Y:S04]  /*1c10*/  @P2 LDG.E R23, desc[UR36][R10.64+0x28] ;  /* 0x000028240a172981 */ /* 0x000f28000c1e1900 */
[----:B------:R-:W4:Y:S04]  /*1c20*/  @P1 LDG.E R22, desc[UR36][R10.64+0x24] ;  /* 0x000024240a161981 */ /* 0x000f28000c1e1900 */
[----:B------:R-:W4:Y:S04]  /*1c30*/  @P2 LDG.E R24, desc[UR36][R10.64+0x38] ;  /* 0x000038240a182981 */ /* 0x000f28000c1e1900 */
[----:B------:R-:W4:Y:S04]  /*1c40*/  @P3 LDG.E R25, desc[UR36][R10.64+0x3c] ;  /* 0x00003c240a193981 */ /* 0x000f28000c1e1900 */
[----:B------:R-:W4:Y:S01]  /*1c50*/  @P4 LDG.E R27, desc[UR36][R10.64+0x50] ;  /* 0x000050240a1b4981 */ /* 0x000f22000c1e1900 */
[----:B--2---:R-:W-:-:S03]  /*1c60*/  @!P0 LOP3.LUT R0, R0, R19, RZ, 0x3c, !PT ;  /* 0x0000001300008212 */ /* 0x004fc600078e3cff */
[----:B------:R-:W2:Y:S01]  /*1c70*/  @!P0 LDG.E R19, desc[UR36][R10.64+0x4] ;  /* 0x000004240a138981 */ /* 0x000ea2000c1e1900 */
[----:B---3--:R-:W-:-:S03]  /*1c80*/  @!P0 LOP3.LUT R5, R5, R18, RZ, 0x3c, !PT ;  /* 0x0000001205058212 */ /* 0x008fc600078e3cff */
[----:B------:R-:W3:Y:S01]  /*1c90*/  @!P0 LDG.E R18, desc[UR36][R10.64+0x8] ;  /* 0x000008240a128981 */ /* 0x000ee2000c1e1900 */
[----:B----4-:R-:W-:-:S03]  /*1ca0*/  @P1 LOP3.LUT R0, R0, R21, RZ, 0x3c, !PT ;  /* 0x0000001500001212 */ /* 0x010fc600078e3cff */
[----:B------:R-:W4:Y:S01]  /*1cb0*/  @!P0 LDG.E R21, desc[UR36][R10.64+0xc] ;  /* 0x00000c240a158981 */ /* 0x000f22000c1e1900 */
[----:B------:R-:W-:-:S03]  /*1cc0*/  @P2 LOP3.LUT R0, R0, R23, RZ, 0x3c, !PT ;  /* 0x0000001700002212 */ /* 0x000fc600078e3cff */
[----:B------:R-:W4:Y:S01]  /*1cd0*/  @P1 LDG.E R23, desc[UR36][R10.64+0x18] ;  /* 0x000018240a171981 */ /* 0x000f22000c1e1900 */
[----:B------:R-:W-:-:S03]  /*1ce0*/  @P1 LOP3.LUT R5, R5, R22, RZ, 0x3c, !PT ;  /* 0x0000001605051212 */ /* 0x000fc600078e3cff */
[----:B------:R-:W4:Y:S01]  /*1cf0*/  @P2 LDG.E R22, desc[UR36][R10.64+0x30] ;  /* 0x000030240a162981 */ /* 0x000f22000c1e1900 */
[----:B--2---:R-:W-:-:S03]  /*1d00*/  @!P0 LOP3.LUT R6, R6, R19, RZ, 0x3c, !PT ;  /* 0x0000001306068212 */ /* 0x004fc600078e3cff */
[----:B------:R-:W2:Y:S01]  /*1d10*/  @P1 LDG.E R19, desc[UR36][R10.64+0x20] ;  /* 0x000020240a131981 */ /* 0x000ea2000c1e1900 */
[----:B---3--:R-:W-:-:S03]  /*1d20*/  @!P0 LOP3.LUT R7, R7, R18, RZ, 0x3c, !PT ;  /* 0x0000001207078212 */ /* 0x008fc600078e3cff */
[----:B------:R-:W3:Y:S01]  /*1d30*/  @P1 LDG.E R18, desc[UR36][R10.64+0x1c] ;  /* 0x00001c240a121981 */ /* 0x000ee2000c1e1900 */
[----:B----4-:R-:W-:-:S03]  /*1d40*/  @!P0 LOP3.LUT R4, R4, R21, RZ, 0x3c, !PT ;  /* 0x0000001504048212 */ /* 0x010fc600078e3cff */
        /* <DEDUP_REMOVED lines=13> */
[----:B----4-:R-:W-:Y:S02]  /*1e20*/  @P2 LOP3.LUT R6, R6, R21, RZ, 0x3c, !PT ;  /* 0x0000001506062212 */ /* 0x010fe400078e3cff */
[----:B------:R-:W-:Y:S01]  /*1e30*/  @P2 LOP3.LUT R4, R4, R23, RZ, 0x3c, !PT ;  /* 0x0000001704042212 */ /* 0x000fe200078e3cff */
[----:B------:R-:W4:Y:S04]  /*1e40*/  @P3 LDG.E R21, desc[UR36][R10.64+0x48] ;  /* 0x000048240a153981 */ /* 0x000f28000c1e1900 */
[----:B------:R-:W4:Y:S01]  /*1e50*/  @P4 LDG.E R23, desc[UR36][R10.64+0x54] ;  /* 0x000054240a174981 */ /* 0x000f22000c1e1900 */
[----:B------:R-:W-:Y:S02]  /*1e60*/  @P4 LOP3.LUT R0, R0, R27, RZ, 0x3c, !PT ;  /* 0x0000001b00004212 */ /* 0x000fe400078e3cff */
[----:B------:R-:W-:-:S02]  /*1e70*/  @P3 LOP3.LUT R5, R5, R24, RZ, 0x3c, !PT ;  /* 0x0000001805053212 */ /* 0x000fc400078e3cff */
        /* <DEDUP_REMOVED lines=13> */
[----:B------:R-:W-:Y:S02]  /*1f50*/  LOP3.LUT P0, RZ, R20, 0x80, RZ, 0xc0, !PT ;  /* 0x0000008014ff7812 */ /* 0x000fe4000780c0ff */
[----:B------:R-:W-:Y:S02]  /*1f60*/  @P4 LOP3.LUT R5, R5, R24, RZ, 0x3c, !PT ;  /* 0x0000001805054212 */ /* 0x000fe400078e3cff */
[----:B------:R-:W-:Y:S02]  /*1f70*/  @P6 LOP3.LUT R0, R0, R25, RZ, 0x3c, !PT ;  /* 0x0000001900006212 */ /* 0x000fe400078e3cff */
[----:B------:R-:W4:Y:S07]  /*1f80*/  @P6 LDG.E R25, desc[UR36][R10.64+0x7c] ;  /* 0x00007c240a196981 */ /* 0x000f2e000c1e1900 */
[----:B------:R-:W4:Y:S04]  /*1f90*/  @P0 LDG.E R27, desc[UR36][R10.64+0x8c] ;  /* 0x00008c240a1b0981 */ /* 0x000f28000c1e1900 */
        /* <DEDUP_REMOVED lines=12> */
[----:B------:R-:W-:Y:S02]  /*2060*/  @P6 LOP3.LUT R6, R6, R25, RZ, 0x3c, !PT ;  /* 0x0000001906066212 */ /* 0x000fe400078e3cff */
[----:B------:R-:W-:Y:S02]  /*2070*/  @P0 LOP3.LUT R0, R0, R27, RZ, 0x3c, !PT ;  /* 0x0000001b00000212 */ /* 0x000fe400078e3cff */
[----:B--2---:R-:W-:Y:S02]  /*2080*/  @P6 LOP3.LUT R4, R4, R19, RZ, 0x3c, !PT ;  /* 0x0000001304046212 */ /* 0x004fe400078e3cff */
[----:B---3--:R-:W-:Y:S02]  /*2090*/  @P6 LOP3.LUT R7, R7, R18, RZ, 0x3c, !PT ;  /* 0x0000001207076212 */ /* 0x008fe400078e3cff */
[----:B------:R-:W-:Y:S02]  /*20a0*/  @P6 LOP3.LUT R5, R5, R22, RZ, 0x3c, !PT ;  /* 0x0000001605056212 */ /* 0x000fe400078e3cff */
[----:B------:R-:W-:-:S02]  /*20b0*/  @P0 LOP3.LUT R7, R7, R24, RZ, 0x3c, !PT ;  /* 0x0000001807070212 */ /* 0x000fc400078e3cff */
[----:B----4-:R-:W-:Y:S02]  /*20c0*/  @P0 LOP3.LUT R6, R6, R21, RZ, 0x3c, !PT ;  /* 0x0000001506060212 */ /* 0x010fe400078e3cff */
[----:B------:R-:W-:Y:S02]  /*20d0*/  @P0 LOP3.LUT R5, R5, R26, RZ, 0x3c, !PT ;  /* 0x0000001a05050212 */ /* 0x000fe400078e3cff */
[----:B------:R-:W-:Y:S02]  /*20e0*/  @P0 LOP3.LUT R4, R4, R23, RZ, 0x3c, !PT ;  /* 0x0000001704040212 */ /* 0x000fe400078e3cff */
        /* <DEDUP_REMOVED lines=24> */
[----:B------:R-:W-:Y:S02]  /*2270*/  @P4 LOP3.LUT R0, R0, R29, RZ, 0x3c, !PT ;  /* 0x0000001d00004212 */ /* 0x000fe400078e3cff */
[----:B------:R-:W-:Y:S02]  /*2280*/  @P1 LOP3.LUT R5, R5, R24, RZ, 0x3c, !PT ;  /* 0x0000001805051212 */ /* 0x000fe400078e3cff */
[----:B------:R-:W4:Y:S01]  /*2290*/  @P3 LDG.E R24, desc[UR36][R10.64+0xe4] ;  /* 0x0000e4240a183981 */ /* 0x000f22000c1e1900 */
[----:B--2---:R-:W-:-:S03]  /*22a0*/  @P0 LOP3.LUT R4, R4, R19, RZ, 0x3c, !PT ;  /* 0x0000001304040212 */ /* 0x004fc600078e3cff */
[----:B------:R-:W2:Y:S01]  /*22b0*/  @P2 LDG.E R19, desc[UR36][R10.64+0xcc] ;  /* 0x0000cc240a132981 */ /* 0x000ea2000c1e1900 */
[----:B------:R-:W-:Y:S02]  /*22c0*/  LOP3.LUT P0, RZ, R20, 0x8000, RZ, 0xc0, !PT ;  /* 0x0000800014ff7812 */ /* 0x000fe4000780c0ff */
[----:B---3--:R-:W-:Y:S01]  /*22d0*/  @P1 LOP3.LUT R4, R4, R23, RZ, 0x3c, !PT ;  /* 0x0000001704041212 */ /* 0x008fe200078e3cff */
[----:B------:R-:W3:Y:S01]  /*22e0*/  @P2 LDG.E R20, desc[UR36][R10.64+0xd0] ;  /* 0x0000d0240a142981 */ /* 0x000ee2000c1e1900 */
[----:B----4-:R-:W-:-:S03]  /*22f0*/  @P1 LOP3.LUT R6, R6, R21, RZ, 0x3c, !PT ;  /* 0x0000001506061212 */ /* 0x010fc600078e3cff */
[----:B------:R-:W4:Y:S04]  /*2300*/  @P2 LDG.E R21, desc[UR36][R10.64+0xd4] ;  /* 0x0000d4240a152981 */ /* 0x000f28000c1e1900 */
[----:B------:R-:W4:Y:S01]  /*2310*/  @P3 LDG.E R23, desc[UR36][R10.64+0xe0] ;  /* 0x0000e0240a173981 */ /* 0x000f22000c1e1900 */
[----:B------:R-:W-:-:S03]  /*2320*/  @P5 LOP3.LUT R0, R0, R25, RZ, 0x3c, !PT ;  /* 0x0000001900005212 */ /* 0x000fc600078e3cff */
[----:B------:R-:W4:Y:S01]  /*2330*/  @P3 LDG.E R25, desc[UR36][R10.64+0xe8] ;  /* 0x0000e8240a193981 */ /* 0x000f22000c1e1900 */
[----:B------:R-:W-:-:S03]  /*2340*/  @P1 LOP3.LUT R7, R7, R18, RZ, 0x3c, !PT ;  /* 0x0000001207071212 */ /* 0x000fc600078e3cff */
        /* <DEDUP_REMOVED lines=11> */
[----:B------:R-:W2:Y:S01]  /*2400*/  @P4 LDG.E R23, desc[UR36][R10.64+0xfc] ;  /* 0x0000fc240a174981 */ /* 0x000ea2000c1e1900 */
[----:B------:R-:W-:Y:S02]  /*2410*/  @P3 LOP3.LUT R7, R7, R24, RZ, 0x3c, !PT ;  /* 0x0000001807073212 */ /* 0x000fe400078e3cff */
[----:B------:R-:W-:Y:S01]  /*2420*/  @P3 LOP3.LUT R4, R4, R25, RZ, 0x3c, !PT ;  /* 0x0000001904043212 */ /* 0x000fe200078e3cff */
[----:B------:R-:W2:Y:S04]  /*2430*/  @P5 LDG.E R24, desc[UR36][R10.64+0x10c] ;  /* 0x00010c240a185981 */ /* 0x000ea8000c1e1900 */
[----:B------:R-:W2:Y:S01]  /*2440*/  @P5 LDG.E R25, desc[UR36][R10.64+0x108] ;  /* 0x000108240a195981 */ /* 0x000ea2000c1e1900 */
[----:B------:R-:W-:-:S03]  /*2450*/  @P3 LOP3.LUT R5, R5, R18, RZ, 0x3c, !PT ;  /* 0x0000001205053212 */ /* 0x000fc600078e3cff */
[----:B------:R-:W2:Y:S01]  /*2460*/  @P5 LDG.E R18, desc[UR36][R10.64+0x114] ;  /* 0x000114240a125981 */ /* 0x000ea2000c1e1900 */
[----:B------:R-:W-:-:S03]  /*2470*/  @P4 LOP3.LUT R5, R5, R22, RZ, 0x3c, !PT ;  /* 0x0000001605054212 */ /* 0x000fc600078e3cff */
[----:B------:R-:W2:Y:S01]  /*2480*/  @P6 LDG.E R22, desc[UR36][R10.64+0x128] ;  /* 0x000128240a166981 */ /* 0x000ea2000c1e1900 */
[----:B------:R-:W-:-:S03]  /*2490*/  @P6 LOP3.LUT R0, R0, R27, RZ, 0x3c, !PT ;  /* 0x0000001b00006212 */ /* 0x000fc600078e3cff */
[----:B------:R-:W2:Y:S01]  /*24a0*/  @P0 LDG.E R27, desc[UR36][R10.64+0x12c] ;  /* 0x00012c240a1b0981 */ /* 0x000ea2000c1e1900 */
[----:B---3--:R-:W-:-:S03]  /*24b0*/  @P4 LOP3.LUT R7, R7, R20, RZ, 0x3c, !PT ;  /* 0x0000001407074212 */ /* 0x008fc600078e3cff */
[----:B------:R-:W3:Y:S01]  /*24c0*/  @P6 LDG.E R20, desc[UR36][R10.64+0x120] ;  /* 0x000120240a146981 */ /* 0x000ee2000c1e1900 */
[----:B----4-:R-:W-:-:S03]  /*24d0*/  @P4 LOP3.LUT R6, R6, R21, RZ, 0x3c, !PT ;  /* 0x0000001506064212 */ /* 0x010fc600078e3cff */
[----:B------:R-:W4:Y:S01]  /*24e0*/  @P6 LDG.E R21, desc[UR36][R10.64+0x11c] ;  /* 0x00011c240a156981 */ /* 0x000f22000c1e1900 */
[----:B--2---:R-:W-:-:S03]  /*24f0*/  @P4 LOP3.LUT R4, R4, R23, RZ, 0x3c, !PT ;  /* 0x0000001704044212 */ /* 0x004fc600078e3cff */
[----:B------:R-:W2:Y:S01]  /*2500*/  @P6 LDG.E R23, desc[UR36][R10.64+0x124] ;  /* 0x000124240a176981 */ /* 0x000ea2000c1e1900 */
[----:B------:R-:W-:Y:S02]  /*2510*/  @P5 LOP3.LUT R7, R7, R24, RZ, 0x3c, !PT ;  /* 0x0000001807075212 */ /* 0x000fe400078e3cff */
[----:B------:R-:W-:Y:S01]  /*2520*/  @P5 LOP3.LUT R4, R4, R19, RZ, 0x3c, !PT ;  /* 0x0000001304045212 */ /* 0x000fe200078e3cff */
[----:B------:R-:W2:Y:S01]  /*2530*/  @P0 LDG.E R24, desc[UR36][R10.64+0x134] ;  /* 0x000134240a180981 */ /* 0x000ea2000c1e1900 */
[----:B------:R-:W-:-:S03]  /*2540*/  @P5 LOP3.LUT R6, R6, R25, RZ, 0x3c, !PT ;  /* 0x0000001906065212 */ /* 0x000fc600078e3cff */
[----:B------:R-:W2:Y:S04]  /*2550*/  @P0 LDG.E R19, desc[UR36][R10.64+0x130] ;  /* 0x000130240a130981 */ /* 0x000ea8000c1e1900 */
[----:B------:R-:W2:Y:S01]  /*2560*/  @P0 LDG.E R25, desc[UR36][R10.64+0x138] ;  /* 0x000138240a190981 */ /* 0x000ea2000c1e1900 */
[----:B------:R-:W-:Y:S01]  /*2570*/  UIADD3 UR4, UPT, UPT, UR4, 0x10, URZ ;  /* 0x0000001004047890 */ /* 0x000fe2000fffe0ff */
[----:B------:R-:W-:-:S03]  /*2580*/  @P5 LOP3.LUT R5, R5, R18, RZ, 0x3c, !PT ;  /* 0x0000001205055212 */ /* 0x000fc600078e3cff */
[----:B------:R-:W-:Y:S01]  /*2590*/  UISETP.NE.AND UP0, UPT, UR4, 0x20, UPT ;  /* 0x000000200400788c */ /* 0x000fe2000bf05270 */
[----:B------:R-:W-:Y:S02]  /*25a0*/  @P6 LOP3.LUT R5, R5, R22, RZ, 0x3c, !PT ;  /* 0x0000001605056212 */ /* 0x000fe400078e3cff */
[----:B------:R-:W-:Y:S02]  /*25b0*/  @P0 LOP3.LUT R0, R0, R27, RZ, 0x3c, !PT ;  /* 0x0000001b00000212 */ /* 0x000fe400078e3cff */
[----:B------:R-:W-:Y:S02]  /*25c0*/  @P0 LOP3.LUT R5, R5, R26, RZ, 0x3c, !PT ;  /* 0x0000001a05050212 */ /* 0x000fe400078e3cff */
[----:B---3--:R-:W-:Y:S02]  /*25d0*/  @P6 LOP3.LUT R7, R7, R20, RZ, 0x3c, !PT ;  /* 0x0000001407076212 */ /* 0x008fe400078e3cff */
[----:B----4-:R-:W-:Y:S02]  /*25e0*/  @P6 LOP3.LUT R6, R6, R21, RZ, 0x3c, !PT ;  /* 0x0000001506066212 */ /* 0x010fe400078e3cff */
[----:B--2---:R-:W-:-:S02]  /*25f0*/  @P6 LOP3.LUT R4, R4, R23, RZ, 0x3c, !PT ;  /* 0x0000001704046212 */ /* 0x004fc400078e3cff */
[----:B------:R-:W-:Y:S02]  /*2600*/  @P0 LOP3.LUT R7, R7, R24, RZ, 0x3c, !PT ;  /* 0x0000001807070212 */ /* 0x000fe400078e3cff */
[----:B------:R-:W-:Y:S02]  /*2610*/  @P0 LOP3.LUT R6, R6, R19, RZ, 0x3c, !PT ;  /* 0x0000001306060212 */ /* 0x000fe400078e3cff */
[----:B------:R-:W-:Y:S01]  /*2620*/  @P0 LOP3.LUT R4, R4, R25, RZ, 0x3c, !PT ;  /* 0x0000001904040212 */ /* 0x000fe200078e3cff */
[----:B------:R-:W-:Y:S06]  /*2630*/  BRA.U UP0, `(.L_x_8) ;  /* 0xfffffff5004c7547 */ /* 0x000fec000b83ffff */
[----:B------:R-:W-:-:S05]  /*2640*/  VIADD R14, R14, 0x1 ;  /* 0x000000010e0e7836 */ /* 0x000fca0000000000 */
[----:B------:R-:W-:-:S13]  /*2650*/  ISETP.NE.AND P0, PT, R14, 0x5, PT ;  /* 0x000000050e00780c */ /* 0x000fda0003f05270 */
[----:B------:R-:W-:Y:S05]  /*2660*/  @P0 BRA `(.L_x_9) ;  /* 0xfffffff400300947 */ /* 0x000fea000383ffff */
[----:B------:R2:W-:Y:S04]  /*2670*/  STL [R1+0x4], R0 ;  /* 0x0000040001007387 */ /* 0x0005e80000100800 */
[----:B------:R2:W-:Y:S04]  /*2680*/  STL.64 [R1+0x8], R6 ;  /* 0x0000080601007387 */ /* 0x0005e80000100a00 */
[----:B------:R2:W-:Y:S02]  /*2690*/  STL.64 [R1+0x10], R4 ;  /* 0x0000100401007387 */ /* 0x0005e40000100a00 */
.L_x_3:
[----:B------:R-:W-:Y:S05]  /*26a0*/  BSYNC.RECONVERGENT B1 ;  /* 0x0000000000017941 */ /* 0x000fea0003800200 */
.L_x_2:
[----:B------:R-:W-:Y:S01]  /*26b0*/  ISETP.GT.U32.AND P0, PT, R13, 0x3, PT ;  /* 0x000000030d00780c */ /* 0x000fe20003f04070 */
[----:B------:R-:W-:Y:S01]  /*26c0*/  VIADD R3, R3, 0x1 ;  /* 0x0000000103037836 */ /* 0x000fe20000000000 */
[--C-:B------:R-:W-:Y:S02]  /*26d0*/  SHF.R.U64 R13, R13, 0x2, R12.reuse ;  /* 0x000000020d0d7819 */ /* 0x100fe4000000120c */
[----:B------:R-:W-:Y:S02]  /*26e0*/  ISETP.GT.U32.AND.EX P0, PT, R12, RZ, PT, P0 ;  /* 0x000000ff0c00720c */ /* 0x000fe40003f04100 */
[----:B------:R-:W-:-:S11]  /*26f0*/  SHF.R.U32.HI R12, RZ, 0x2, R12 ;  /* 0x00000002ff0c7819 */ /* 0x000fd6000001160c */
[----:B------:R-:W-:Y:S05]  /*2700*/  @P0 BRA `(.L_x_10) ;  /* 0xffffffd800cc0947 */ /* 0x000fea000383ffff */
.L_x_1:
[----:B------:R-:W-:Y:S05]  /*2710*/  BSYNC.RECONVERGENT B0 ;  /* 0x0000000000007941 */ /* 0x000fea0003800200 */
.L_x_0:
[----:B------:R-:W-:Y:S01]  /*2720*/  SHF.R.U32.HI R3, RZ, 0x2, R0 ;  /* 0x00000002ff037819 */ /* 0x000fe20000011600 */
[----:B------:R-:W-:Y:S01]  /*2730*/  UMOV UR4, 0x1010101 ;  /* 0x0101010100047882 */ /* 0x000fe20000000000 */
[----:B------:R-:W-:Y:S01]  /*2740*/  SHF.R.U32.HI R9, RZ, 0x2, R6 ;  /* 0x00000002ff097819 */ /* 0x000fe20000011606 */
[----:B------:R-:W-:Y:S01]  /*2750*/  IMAD.MOV.U32 R30, RZ, RZ, 0x2 ;  /* 0x00000002ff1e7424 */ /* 0x000fe200078e00ff */
[----:B------:R-:W-:Y:S01]  /*2760*/  LOP3.LUT R3, R3, R0, RZ, 0x3c, !PT ;  /* 0x0000000003037212 */ /* 0x000fe200078e3cff */
[----:B012---:R-:W-:Y:S01]  /*2770*/  IMAD.SHL.U32 R0, R5, 0x10, RZ ;  /* 0x0000001005007824 */ /* 0x007fe200078e00ff */
[----:B------:R-:W-:Y:S01]  /*2780*/  LOP3.LUT R9, R9, R6, RZ, 0x3c, !PT ;  /* 0x0000000609097212 */ /* 0x000fe200078e3cff */
[----:B------:R-:W-:Y:S02]  /*2790*/  IMAD.MOV.U32 R26, RZ, RZ, R5 ;  /* 0x000000ffff1a7224 */ /* 0x000fe400078e0005 */
[----:B------:R-:W-:Y:S02]  /*27a0*/  IMAD.SHL.U32 R8, R3, 0x2, RZ ;  /* 0x0000000203087824 */ /* 0x000fe400078e00ff */
[----:B------:R-:W-:-:S03]  /*27b0*/  IMAD.MOV.U32 R27, RZ, RZ, R4 ;  /* 0x000000ffff1b7224 */ /* 0x000fc600078e0004 */
[----:B------:R-:W-:Y:S01]  /*27c0*/  LOP3.LUT R0, R3, R8, R0, 0x96, !PT ;  /* 0x0000000803007212 */ /* 0x000fe200078e9600 */
[----:B------:R-:W-:-:S03]  /*27d0*/  IMAD.SHL.U32 R3, R9, 0x2, RZ ;  /* 0x0000000209037824 */ /* 0x000fc600078e00ff */
[----:B------:R-:W-:-:S05]  /*27e0*/  LOP3.LUT R29, R0, R5, RZ, 0x3c, !PT ;  /* 0x00000005001d7212 */ /* 0x000fca00078e3cff */
[----:B------:R-:W-:-:S05]  /*27f0*/  IMAD.SHL.U32 R0, R29, 0x10, RZ ;  /* 0x000000101d007824 */ /* 0x000fca00078e00ff */
[----:B------:R-:W-:Y:S01]  /*2800*/  LOP3.LUT R28, R9, R3, R0, 0x96, !PT ;  /* 0x00000003091c7212 */ /* 0x000fe200078e9600 */
[----:B------:R-:W-:-:S03]  /*2810*/  VIADD R0, R29, 0xc230a10d ;  /* 0xc230a10d1d007836 */ /* 0x000fc60000000000 */
[----:B------:R-:W-:Y:S02]  /*2820*/  LOP3.LUT R28, R28, R29, RZ, 0x3c, !PT ;  /* 0x0000001d1c1c7212 */ /* 0x000fe400078e3cff */
[----:B------:R-:W-:Y:S02]  /*2830*/  SHF.R.U32.HI R6, RZ, 0x2, R0 ;  /* 0x00000002ff067819 */ /* 0x000fe40000011600 */
[----:B------:R-:W-:Y:S01]  /*2840*/  LOP3.LUT R3, R0, 0x3030303, RZ, 0xc0, !PT ;  /* 0x0303030300037812 */ /* 0x000fe200078ec0ff */
[----:B------:R-:W-:Y:S01]  /*2850*/  VIADD R8, R28, 0xc23628d2 ;  /* 0xc23628d21c087836 */ /* 0x000fe20000000000 */
[----:B------:R-:W-:-:S04]  /*2860*/  LOP3.LUT R6, R6, 0x3030303, RZ, 0xc0, !PT ;  /* 0x0303030306067812 */ /* 0x000fc800078ec0ff */
[----:B------:R-:W-:Y:S01]  /*2870*/  SHF.R.U32.HI R10, RZ, 0x2, R8 ;  /* 0x00000002ff0a7819 */ /* 0x000fe20000011608 */
[----:B------:R-:W-:Y:S01]  /*2880*/  IMAD.IADD R3, R3, 0x1, R6 ;  /* 0x0000000103037824 */ /* 0x000fe200078e0206 */
[--C-:B------:R-:W-:Y:S02]  /*2890*/  SHF.R.U32.HI R11, RZ, 0x4, R8.reuse ;  /* 0x00000004ff0b7819 */ /* 0x100fe40000011608 */
[----:B------:R-:W-:Y:S02]  /*28a0*/  LOP3.LUT R9, R8, 0x3030303, RZ, 0xc0, !PT ;  /* 0x0303030308097812 */ /* 0x000fe400078ec0ff */
[----:B------:R-:W-:Y:S02]  /*28b0*/  LOP3.LUT R10, R10, 0x3030303, RZ, 0xc0, !PT ;  /* 0x030303030a0a7812 */ /* 0x000fe400078ec0ff */
[----:B------:R-:W-:Y:S02]  /*28c0*/  SHF.R.U32.HI R13, RZ, 0x6, R8 ;  /* 0x00000006ff0d7819 */ /* 0x000fe40000011608 */
[----:B------:R-:W-:Y:S01]  /*28d0*/  LOP3.LUT R12, R11, 0x3030303, RZ, 0xc0, !PT ;  /* 0x030303030b0c7812 */ /* 0x000fe200078ec0ff */
[----:B------:R-:W-:Y:S01]  /*28e0*/  IMAD.IADD R11, R9, 0x1, R10 ;  /* 0x00000001090b7824 */ /* 0x000fe200078e020a */
[----:B------:R-:W-:-:S02]  /*28f0*/  SHF.R.U32.HI R8, RZ, 0x16, R8 ;  /* 0x00000016ff087819 */ /* 0x000fc40000011608 */
[--C-:B------:R-:W-:Y:S02]  /*2900*/  SHF.R.U32.HI R6, RZ, 0x4, R0.reuse ;  /* 0x00000004ff067819 */ /* 0x100fe40000011600 */
[--C-:B------:R-:W-:Y:S02]  /*2910*/  SHF.R.U32.HI R9, RZ, 0x6, R0.reuse ;  /* 0x00000006ff097819 */ /* 0x100fe40000011600 */
[----:B------:R-:W-:Y:S02]  /*2920*/  SHF.R.U32.HI R0, RZ, 0x16, R0 ;  /* 0x00000016ff007819 */ /* 0x000fe40000011600 */
[----:B------:R-:W-:Y:S02]  /*2930*/  LOP3.LUT R10, R8, 0x3, RZ, 0xc0, !PT ;  /* 0x00000003080a7812 */ /* 0x000fe400078ec0ff */
[----:B------:R-:W-:Y:S02]  /*2940*/  LOP3.LUT R8, R6, 0x3030303, RZ, 0xc0, !PT ;  /* 0x0303030306087812 */ /* 0x000fe400078ec0ff */
[----:B------:R-:W-:Y:S01]  /*2950*/  LOP3.LUT R13, R13, 0x303, RZ, 0xc0, !PT ;  /* 0x000003030d0d7812 */ /* 0x000fe200078ec0ff */
[----:B------:R-:W-:Y:S01]  /*2960*/  VIADD R10, R10, 0x9 ;  /* 0x000000090a0a7836 */ /* 0x000fe20000000000 */
[----:B------:R-:W-:Y:S01]  /*2970*/  LOP3.LUT R6, R0, 0x3, RZ, 0xc0, !PT ;  /* 0x0000000300067812 */ /* 0x000fe200078ec0ff */
[----:B------:R-:W-:Y:S01]  /*2980*/  IMAD.MOV.U32 R0, RZ, RZ, 0x6 ;  /* 0x00000006ff007424 */ /* 0x000fe200078e00ff */
[----:B------:R-:W-:Y:S01]  /*2990*/  LOP3.LUT R9, R9, 0x303, RZ, 0xc0, !PT ;  /* 0x0000030309097812 */ /* 0x000fe200078ec0ff */
[----:B------:R-:W-:-:S02]  /*29a0*/  IMAD.IADD R13, R12, 0x1, R13 ;  /* 0x000000010c0d7824 */ /* 0x000fc400078e020d */
[----:B------:R-:W-:Y:S02]  /*29b0*/  VIADD R6, R6, 0x9 ;  /* 0x0000000906067836 */ /* 0x000fe40000000000 */
[----:B------:R-:W-:Y:S02]  /*29c0*/  IMAD.IADD R9, R8, 0x1, R9 ;  /* 0x0000000108097824 */ /* 0x000fe400078e0209 */
[----:B------:R-:W-:Y:S02]  /*29d0*/  IDP.4A.U8.U8 R10, R11, UR4, R10 ;  /* 0x000000040b0a7c26 */ /* 0x000fe4000800000a */
[----:B------:R-:W-:Y:S02]  /*29e0*/  IDP.4A.U8.U8 R13, R13, UR4, R0 ;  /* 0x000000040d0d7c26 */ /* 0x000fe40008000000 */
[----:B------:R-:W-:Y:S02]  /*29f0*/  IDP.4A.U8.U8 R3, R3, UR4, R6 ;  /* 0x0000000403037c26 */ /* 0x000fe40008000006 */
[----:B------:R-:W-:Y:S01]  /*2a00*/  IDP.4A.U8.U8 R6, R9, UR4, R0 ;  /* 0x0000000409067c26 */ /* 0x000fe20008000000 */
[----:B------:R-:W-:-:S04]  /*2a10*/  ISETP.GT.U32.AND P1, PT, R10, R13, PT ;  /* 0x0000000d0a00720c */ /* 0x000fc80003f24070 */
[----:B------:R-:W-:Y:S02]  /*2a20*/  ISETP.GT.U32.AND P0, PT, R3, R6, PT ;  /* 0x000000060300720c */ /* 0x000fe40003f04070 */
[----:B------:R-:W-:-:S07]  /*2a30*/  SEL R3, RZ, 0x1, !P1 ;  /* 0x00000001ff037807 */ /* 0x000fce0004800000 */
[----:B------:R-:W-:-:S04]  /*2a40*/  @!P1 IMAD.MOV R30, RZ, RZ, 0x1 ;  /* 0x00000001ff1e9424 */ /* 0x000fc800078e02ff */
[----:B------:R-:W-:Y:S02]  /*2a50*/  @!P0 IMAD.MOV R30, RZ, RZ, R3 ;  /* 0x000000ffff1e8224 */ /* 0x000fe400078e0203 */
[----:B------:R-:W-:-:S07]  /*2a60*/  IMAD.MOV.U32 R3, RZ, RZ, 0xb0f8a ;  /* 0x000b0f8aff037424 */ /* 0x000fce00078e00ff */
.L_x_11:
[----:B------:R-:W-:Y:S01]  /*2a70*/  SHF.R.U32.HI R4, RZ, 0x2, R7 ;  /* 0x00000002ff047819 */ /* 0x000fe20000011607 */
[----:B------:R-:W-:Y:S01]  /*2a80*/  IMAD.SHL.U32 R5, R28, 0x10, RZ ;  /* 0x000000101c057824 */ /* 0x000fe200078e00ff */
[----:B------:R-:W-:Y:S01]  /*2a90*/  SHF.R.U32.HI R8, RZ, 0x2, R27 ;  /* 0x00000002ff087819 */ /* 0x000fe2000001161b */
[----:B------:R-:W-:Y:S01]  /*2aa0*/  VIADD R17, R30, 0x1 ;  /* 0x000000011e117836 */ /* 0x000fe20000000000 */
[----:B------:R-:W-:Y:S02]  /*2ab0*/  LOP3.LUT R4, R4, R7, RZ, 0x3c, !PT ;  /* 0x0000000704047212 */ /* 0x000fe400078e3cff */
[----:B------:R-:W-:Y:S02]  /*2ac0*/  LOP3.LUT R9, R8, R27, RZ, 0x3c, !PT ;  /* 0x0000001b08097212 */ /* 0x000fe400078e3cff */
[----:B------:R-:W-:Y:S01]  /*2ad0*/  SHF.R.U32.HI R13, RZ, 0x2, R26 ;  /* 0x00000002ff0d7819 */ /* 0x000fe2000001161a */
[----:B------:R-:W-:Y:S01]  /*2ae0*/  IMAD.SHL.U32 R6, R4, 0x2, RZ ;  /* 0x0000000204067824 */ /* 0x000fe200078e00ff */
[----:B------:R-:W-:Y:S01]  /*2af0*/  SHF.R.U32.HI R12, RZ, 0x2, R29 ;  /* 0x00000002ff0c7819 */ /* 0x000fe2000001161d */
[----:B------:R-:W-:Y:S01]  /*2b00*/  IMAD.SHL.U32 R11, R9, 0x2, RZ ;  /* 0x00000002090b7824 */ /* 0x000fe200078e00ff */
[----:B------:R-:W-:-:S02]  /*2b10*/  LOP3.LUT R26, R13, R26, RZ, 0x3c, !PT ;  /* 0x0000001a0d1a7212 */ /* 0x000fc400078e3cff */
[----:B------:R-:W-:Y:S02]  /*2b20*/  LOP3.LUT R5, R4, R6, R5, 0x96, !PT ;  /* 0x0000000604057212 */ /* 0x000fe400078e9605 */
[----:B------:R-:W-:Y:S02]  /*2b30*/  LOP3.LUT R29, R12, R29, RZ, 0x3c, !PT ;  /* 0x0000001d0c1d7212 */ /* 0x000fe400078e3cff */
[----:B------:R-:W-:-:S04]  /*2b40*/  LOP3.LUT R4, R5, R28, RZ, 0x3c, !PT ;  /* 0x0000001c05047212 */ /* 0x000fc800078e3cff */
[--C-:B------:R-:W-:Y:S01]  /*2b50*/  IADD3 R5, PT, PT, R3, -0x3dcf5ef3, R4.reuse ;  /* 0xc230a10d03057810 */ /* 0x100fe20007ffe004 */
[----:B------:R-:W-:Y:S01]  /*2b60*/  IMAD.SHL.U32 R10, R4, 0x10, RZ ;  /* 0x00000010040a7824 */ /* 0x000fe200078e00ff */
[----:B------:R-:W-:Y:S02]  /*2b70*/  SHF.R.U32.HI R13, RZ, 0x2, R4 ;  /* 0x00000002ff0d7819 */ /* 0x000fe40000011604 */
[--C-:B------:R-:W-:Y:S02]  /*2b80*/  SHF.R.U32.HI R7, RZ, 0x2, R5.reuse ;  /* 0x00000002ff077819 */ /* 0x100fe40000011605 */
[----:B------:R-:W-:Y:S02]  /*2b90*/  LOP3.LUT R6, R5, 0x3030303, RZ, 0xc0, !PT ;  /* 0x0303030305067812 */ /* 0x000fe400078ec0ff */
[----:B------:R-:W-:Y:S02]  /*2ba0*/  LOP3.LUT R7, R7, 0x3030303, RZ, 0xc0, !PT ;  /* 0x0303030307077812 */ /* 0x000fe400078ec0ff */
[----:B------:R-:W-:-:S02]  /*2bb0*/  SHF.R.U32.HI R8, RZ, 0x4, R5 ;  /* 0x00000004ff087819 */ /* 0x000fc40000011605 */
[----:B------:R-:W-:Y:S01]  /*2bc0*/  LOP3.LUT R11, R9, R11, R10, 0x96, !PT ;  /* 0x0000000b090b7212 */ /* 0x000fe200078e960a */
[----:B------:R-:W-:Y:S01]  /*2bd0*/  IMAD.IADD R7, R6, 0x1, R7 ;  /* 0x0000000106077824 */ /* 0x000fe200078e0207 */
[--C-:B------:R-:W-:Y:S01]  /*2be0*/  SHF.R.U32.HI R6, RZ, 0x16, R5.reuse ;  /* 0x00000016ff067819 */ /* 0x100fe20000011605 */
[----:B------:R-:W-:Y:S01]  /*2bf0*/  IMAD.SHL.U32 R10, R26, 0x2, RZ ;  /* 0x000000021a0a7824 */ /* 0x000fe200078e00ff */
[----:B------:R-:W-:Y:S02]  /*2c00*/  SHF.R.U32.HI R5, RZ, 0x6, R5 ;  /* 0x00000006ff057819 */ /* 0x000fe40000011605 */
[----:B------:R-:W-:Y:S02]  /*2c10*/  LOP3.LUT R6, R6, 0x3, RZ, 0xc0, !PT ;  /* 0x0000000306067812 */ /* 0x000fe400078ec0ff */
[----:B------:R-:W-:Y:S02]  /*2c20*/  LOP3.LUT R8, R8, 0x3030303, RZ, 0xc0, !PT ;  /* 0x0303030308087812 */ /* 0x000fe400078ec0ff */
[----:B------:R-:W-:Y:S01]  /*2c30*/  LOP3.LUT R5, R5, 0x303, RZ, 0xc0, !PT ;  /* 0x0000030305057812 */ /* 0x000fe200078ec0ff */
[----:B------:R-:W-:Y:S01]  /*2c40*/  VIADD R6, R6, 0x9 ;  /* 0x0000000906067836 */ /* 0x000fe20000000000 */
[----:B------:R-:W-:-:S03]  /*2c50*/  SHF.R.U32.HI R9, RZ, 0x2, R28 ;  /* 0x00000002ff097819 */ /* 0x000fc6000001161c */
[----:B------:R-:W-:Y:S01]  /*2c60*/  IMAD.IADD R5, R8, 0x1, R5 ;  /* 0x0000000108057824 */ /* 0x000fe200078e0205 */
[----:B------:R-:W-:Y:S01]  /*2c70*/  LOP3.LUT R28, R9, R28, RZ, 0x3c, !PT ;  /* 0x0000001c091c7212 */ /* 0x000fe200078e3cff */
[----:B------:R-:W-:Y:S01]  /*2c80*/  IDP.4A.U8.U8 R7, R7, UR4, R6 ;  /* 0x0000000407077c26 */ /* 0x000fe20008000006 */
[-C--:B------:R-:W-:Y:S01]  /*2c90*/  LOP3.LUT R6, R11, R4.reuse, RZ, 0x3c, !PT ;  /* 0x000000040b067212 */ /* 0x080fe200078e3cff */
[----:B------:R-:W-:Y:S01]  /*2ca0*/  IDP.4A.U8.U8 R8, R5, UR4, R0 ;  /* 0x0000000405087c26 */ /* 0x000fe20008000000 */
[----:B------:R-:W-:Y:S01]  /*2cb0*/  LOP3.LUT R5, R13, R4, RZ, 0x3c, !PT ;  /* 0x000000040d057212 */ /* 0x000fe200078e3cff */
[----:B------:R-:W-:Y:S01]  /*2cc0*/  IMAD.SHL.U32 R15, R28, 0x2, RZ ;  /* 0x000000021c0f7824 */ /* 0x000fe200078e00ff */
[----:B------:R-:W-:Y:S01]  /*2cd0*/  IADD3 R9, PT, PT, R3, -0x3dc9d72e, R6 ;  /* 0xc23628d203097810 */ /* 0x000fe20007ffe006 */
[----:B------:R-:W-:Y:S01]  /*2ce0*/  IMAD.SHL.U32 R11, R6, 0x10, RZ ;  /* 0x00000010060b7824 */ /* 0x000fe200078e00ff */
[----:B------:R-:W-:Y:S01]  /*2cf0*/  ISETP.GT.U32.AND P0, PT, R7, R8, PT ;  /* 0x000000080700720c */ /* 0x000fe20003f04070 */
[----:B------:R-:W-:Y:S01]  /*2d00*/  IMAD.SHL.U32 R19, R5, 0x2, RZ ;  /* 0x0000000205137824 */ /* 0x000fe200078e00ff */
[----:B------:R-:W-:-:S02]  /*2d10*/  SHF.R.U32.HI R7, RZ, 0x2, R9 ;  /* 0x00000002ff077819 */ /* 0x000fc40000011609 */
[----:B------:R-:W-:Y:S02]  /*2d20*/  LOP3.LUT R13, R26, R10, R11, 0x96, !PT ;  /* 0x0000000a1a0d7212 */ /* 0x000fe400078e960b */
[----:B------:R-:W-:Y:S02]  /*2d30*/  LOP3.LUT R4, R9, 0x3030303, RZ, 0xc0, !PT ;  /* 0x0303030309047812 */ /* 0x000fe400078ec0ff */
[--C-:B------:R-:W-:Y:S02]  /*2d40*/  SHF.R.U32.HI R8, RZ, 0x16, R9.reuse ;  /* 0x00000016ff087819 */ /* 0x100fe40000011609 */
[--C-:B------:R-:W-:Y:S02]  /*2d50*/  SHF.R.U32.HI R10, RZ, 0x4, R9.reuse ;  /* 0x00000004ff0a7819 */ /* 0x100fe40000011609 */
[----:B------:R-:W-:Y:S01]  /*2d60*/  LOP3.LUT R7, R7, 0x3030303, RZ, 0xc0, !PT ;  /* 0x0303030307077812 */ /* 0x000fe200078ec0ff */
[----:B------:R-:W-:Y:S01]  /*2d70*/  @!P0 IMAD.MOV R17, RZ, RZ, R30 ;  /* 0x000000ffff118224 */ /* 0x000fe200078e021e */
[----:B------:R-:W-:-:S02]  /*2d80*/  SHF.R.U32.HI R9, RZ, 0x6, R9 ;  /* 0x00000006ff097819 */ /* 0x000fc40000011609 */
[----:B------:R-:W-:Y:S01]  /*2d90*/  LOP3.LUT R10, R10, 0x3030303, RZ, 0xc0, !PT ;  /* 0x030303030a0a7812 */ /* 0x000fe200078ec0ff */
[----:B------:R-:W-:Y:S01]  /*2da0*/  IMAD.IADD R11, R4, 0x1, R7 ;  /* 0x00000001040b7824 */ /* 0x000fe200078e0207 */
[----:B------:R-:W-:Y:S01]  /*2db0*/  LOP3.LUT R9, R9, 0x303, RZ, 0xc0, !PT ;  /* 0x0000030309097812 */ /* 0x000fe200078ec0ff */
[----:B------:R-:W-:Y:S01]  /*2dc0*/  VIADD R14, R17, 0x1 ;  /* 0x00000001110e7836 */ /* 0x000fe20000000000 */
[-C--:B------:R-:W-:Y:S02]  /*2dd0*/  LOP3.LUT R7, R13, R6.reuse, RZ, 0x3c, !PT ;  /* 0x000000060d077212 */ /* 0x080fe400078e3cff */
[----:B------:R-:W-:Y:S01]  /*2de0*/  LOP3.LUT R8, R8, 0x3, RZ, 0xc0, !PT ;  /* 0x0000000308087812 */ /* 0x000fe200078ec0ff */
[----:B------:R-:W-:Y:S01]  /*2df0*/  IMAD.IADD R13, R10, 0x1, R9 ;  /* 0x000000010a0d7824 */ /* 0x000fe200078e0209 */
[----:B------:R-:W-:Y:S01]  /*2e00*/  SHF.R.U32.HI R9, RZ, 0x2, R6 ;  /* 0x00000002ff097819 */ /* 0x000fe20000011606 */
[----:B------:R-:W-:Y:S02]  /*2e10*/  IMAD.SHL.U32 R10, R29, 0x2, RZ ;  /* 0x000000021d0a7824 */ /* 0x000fe400078e00ff */
[----:B------:R-:W-:Y:S01]  /*2e20*/  IMAD.SHL.U32 R4, R7, 0x10, RZ ;  /* 0x0000001007047824 */ /* 0x000fe200078e00ff */
[----:B------:R-:W-:Y:S01]  /*2e30*/  LOP3.LUT R6, R9, R6, RZ, 0x3c, !PT ;  /* 0x0000000609067212 */ /* 0x000fe200078e3cff */
[----:B------:R-:W-:-:S02]  /*2e40*/  VIADD R8, R8, 0x9 ;  /* 0x0000000908087836 */ /* 0x000fc40000000000 */
[----:B------:R-:W-:Y:S01]  /*2e50*/  IDP.4A.U8.U8 R13, R13, UR4, R0 ;  /* 0x000000040d0d7c26 */ /* 0x000fe20008000000 */
[----:B------:R-:W-:Y:S01]  /*2e60*/  LOP3.LUT R4, R29, R10, R4, 0x96, !PT ;  /* 0x0000000a1d047212 */ /* 0x000fe200078e9604 */
[----:B------:R-:W-:Y:S02]  /*2e70*/  IDP.4A.U8.U8 R8, R11, UR4, R8 ;  /* 0x000000040b087c26 */ /* 0x000fe40008000008 */
[----:B------:R-:W-:Y:S01]  /*2e80*/  VIADD R11, R3, 0xb0f8a ;  /* 0x000b0f8a030b7836 */ /* 0x000fe20000000000 */
[----:B------:R-:W-:Y:S02]  /*2e90*/  LOP3.LUT R4, R4, R7, RZ, 0x3c, !PT ;  /* 0x0000000704047212 */ /* 0x000fe400078e3cff */
[----:B------:R-:W-:Y:S02]  /*2ea0*/  ISETP.GT.U32.AND P1, PT, R8, R13, PT ;  /* 0x0000000d0800720c */ /* 0x000fe40003f24070 */
[C---:B------:R-:W-:Y:S01]  /*2eb0*/  IADD3 R8, PT, PT, R11.reuse, -0x3dcf5ef3, R7 ;  /* 0xc230a10d0b087810 */ /* 0x040fe20007ffe007 */
[----:B------:R-:W-:Y:S01]  /*2ec0*/  IMAD.SHL.U32 R27, R4, 0x10, RZ ;  /* 0x00000010041b7824 */ /* 0x000fe200078e00ff */
[----:B------:R-:W-:-:S02]  /*2ed0*/  IADD3 R11, PT, PT, R11, -0x3dc9d72e, R4 ;  /* 0xc23628d20b0b7810 */ /* 0x000fc40007ffe004 */
[----:B------:R-:W-:Y:S02]  /*2ee0*/  SHF.R.U32.HI R10, RZ, 0x2, R8 ;  /* 0x00000002ff0a7819 */ /* 0x000fe40000011608 */
[----:B------:R-:W-:Y:S02]  /*2ef0*/  SHF.R.U32.HI R13, RZ, 0x2, R11 ;  /* 0x00000002ff0d7819 */ /* 0x000fe4000001160b */
[----:B------:R-:W-:Y:S02]  /*2f00*/  LOP3.LUT R9, R8, 0x3030303, RZ, 0xc0, !PT ;  /* 0x0303030308097812 */ /* 0x000fe400078ec0ff */
[----:B------:R-:W-:Y:S01]  /*2f10*/  LOP3.LUT R10, R10, 0x3030303, RZ, 0xc0, !PT ;  /* 0x030303030a0a7812 */ /* 0x000fe200078ec0ff */
[----:B------:R-:W-:Y:S01]  /*2f20*/  @!P1 IMAD.MOV R14, RZ, RZ, R17 ;  /* 0x000000ffff0e9224 */ /* 0x000fe200078e0211 */
[----:B------:R-:W-:Y:S02]  /*2f30*/  LOP3.LUT R12, R11, 0x3030303, RZ, 0xc0, !PT ;  /* 0x030303030b0c7812 */ /* 0x000fe400078ec0ff */
[----:B------:R-:W-:Y:S01]  /*2f40*/  LOP3.LUT R13, R13, 0x3030303, RZ, 0xc0, !PT ;  /* 0x030303030d0d7812 */ /* 0x000fe200078ec0ff */
[----:B------:R-:W-:Y:S01]  /*2f50*/  IMAD.IADD R9, R9, 0x1, R10 ;  /* 0x0000000109097824 */ /* 0x000fe200078e020a */
[----:B------:R-:W-:-:S02]  /*2f60*/  LOP3.LUT R27, R28, R15, R27, 0x96, !PT ;  /* 0x0000000f1c1b7212 */ /* 0x000fc400078e961b */
[--C-:B------:R-:W-:Y:S01]  /*2f70*/  SHF.R.U32.HI R15, RZ, 0x6, R8.reuse ;  /* 0x00000006ff0f7819 */ /* 0x100fe20000011608 */
[----:B------:R-:W-:Y:S01]  /*2f80*/  IMAD.IADD R10, R12, 0x1, R13 ;  /* 0x000000010c0a7824 */ /* 0x000fe200078e020d */
[----:B------:R-:W-:Y:S02]  /*2f90*/  SHF.R.U32.HI R12, RZ, 0x16, R8 ;  /* 0x00000016ff0c7819 */ /* 0x000fe40000011608 */
[----:B------:R-:W-:Y:S02]  /*2fa0*/  LOP3.LUT R18, R15, 0x303, RZ, 0xc0, !PT ;  /* 0x000003030f127812 */ /* 0x000fe400078ec0ff */
[----:B------:R-:W-:Y:S02]  /*2fb0*/  LOP3.LUT R12, R12, 0x3, RZ, 0xc0, !PT ;  /* 0x000000030c0c7812 */ /* 0x000fe400078ec0ff */
[--C-:B------:R-:W-:Y:S02]  /*2fc0*/  SHF.R.U32.HI R15, RZ, 0x16, R11.reuse ;  /* 0x00000016ff0f7819 */ /* 0x100fe4000001160b */
[--C-:B------:R-:W-:Y:S01]  /*2fd0*/  SHF.R.U32.HI R17, RZ, 0x4, R11.reuse ;  /* 0x00000004ff117819 */ /* 0x100fe2000001160b */
[----:B------:R-:W-:Y:S01]  /*2fe0*/  VIADD R12, R12, 0x9 ;  /* 0x000000090c0c7836 */ /* 0x000fe20000000000 */
[----:B------:R-:W-:-:S02]  /*2ff0*/  SHF.R.U32.HI R11, RZ, 0x6, R11 ;  /* 0x00000006ff0b7819 */ /* 0x000fc4000001160b */
[----:B------:R-:W-:Y:S01]  /*3000*/  SHF.R.U32.HI R13, RZ, 0x4, R8 ;  /* 0x00000004ff0d7819 */ /* 0x000fe20000011608 */
[----:B------:R-:W-:Y:S01]  /*3010*/  VIADD R8, R3, 0x161f14 ;  /* 0x00161f1403087836 */ /* 0x000fe20000000000 */
[----:B------:R-:W-:Y:S01]  /*3020*/  LOP3.LUT R15, R15, 0x3, RZ, 0xc0, !PT ;  /* 0x000000030f0f7812 */ /* 0x000fe200078ec0ff */
[----:B------:R-:W-:Y:S01]  /*3030*/  IDP.4A.U8.U8 R12, R9, UR4, R12 ;  /* 0x00000004090c7c26 */ /* 0x000fe2000800000c */
[----:B------:R-:W-:Y:S02]  /*3040*/  LOP3.LUT R17, R17, 0x3030303, RZ, 0xc0, !PT ;  /* 0x0303030311117812 */ /* 0x000fe400078ec0ff */
[----:B------:R-:W-:Y:S01]  /*3050*/  LOP3.LUT R20, R11, 0x303, RZ, 0xc0, !PT ;  /* 0x000003030b147812 */ /* 0x000fe200078ec0ff */
[----:B------:R-:W-:Y:S01]  /*3060*/  VIADD R15, R15, 0x9 ;  /* 0x000000090f0f7836 */ /* 0x000fe20000000000 */
[----:B------:R-:W-:Y:S02]  /*3070*/  LOP3.LUT R27, R27, R4, RZ, 0x3c, !PT ;  /* 0x000000041b1b7212 */ /* 0x000fe400078e3cff */
[----:B------:R-:W-:Y:S01]  /*3080*/  LOP3.LUT R13, R13, 0x3030303, RZ, 0xc0, !PT ;  /* 0x030303030d0d7812 */ /* 0x000fe200078ec0ff */
[----:B------:R-:W-:Y:S01]  /*3090*/  IMAD.IADD R17, R17, 0x1, R20 ;  /* 0x0000000111117824 */ /* 0x000fe200078e0214 */
[----:B------:R-:W-:Y:S01]  /*30a0*/  IADD3 R9, PT, PT, R8, -0x3dcf5ef3, R27 ;  /* 0xc230a10d08097810 */ /* 0x000fe20007ffe01b */
[----:B------:R-:W-:-:S02]  /*30b0*/  IMAD.SHL.U32 R20, R27, 0x10, RZ ;  /* 0x000000101b147824 */ /* 0x000fc400078e00ff */
[----:B------:R-:W-:Y:S01]  /*30c0*/  IDP.4A.U8.U8 R10, R10, UR4, R15 ;  /* 0x000000040a0a7c26 */ /* 0x000fe2000800000f */
[--C-:B------:R-:W-:Y:S01]  /*30d0*/  SHF.R.U32.HI R15, RZ, 0x2, R9.reuse ;  /* 0x00000002ff0f7819 */ /* 0x100fe20000011609 */
[----:B------:R-:W-:Y:S01]  /*30e0*/  IMAD.IADD R13, R13, 0x1, R18 ;  /* 0x000000010d0d7824 */ /* 0x000fe200078e0212 */
[----:B------:R-:W-:Y:S01]  /*30f0*/  LOP3.LUT R20, R5, R19, R20, 0x96, !PT ;  /* 0x0000001305147212 */ /* 0x000fe200078e9614 */
[--C-:B------:R-:W-:Y:S01]  /*3100*/  IDP.4A.U8.U8 R17, R17, UR4, R0.reuse ;  /* 0x0000000411117c26 */ /* 0x100fe20008000000 */
[----:B------:R-:W-:Y:S01]  /*3110*/  LOP3.LUT R11, R9, 0x3030303, RZ, 0xc0, !PT ;  /* 0x03030303090b7812 */ /* 0x000fe200078ec0ff */
[----:B------:R-:W-:Y:S01]  /*3120*/  IDP.4A.U8.U8 R13, R13, UR4, R0 ;  /* 0x000000040d0d7c26 */ /* 0x000fe20008000000 */
[----:B------:R-:W-:Y:S02]  /*3130*/  LOP3.LUT R18, R15, 0x3030303, RZ, 0xc0, !PT ;  /* 0x030303030f127812 */ /* 0x000fe400078ec0ff */
[--C-:B------:R-:W-:Y:S02]  /*3140*/  SHF.R.U32.HI R5, RZ, 0x16, R9.reuse ;  /* 0x00000016ff057819 */ /* 0x100fe40000011609 */
[----:B------:R-:W-:Y:S01]  /*3150*/  ISETP.GT.U32.AND P0, PT, R12, R13, PT ;  /* 0x0000000d0c00720c */ /* 0x000fe20003f04070 */
[----:B------:R-:W-:Y:S01]  /*3160*/  IMAD.IADD R18, R11, 0x1, R18 ;  /* 0x000000010b127824 */ /* 0x000fe200078e0212 */
[----:B------:R-:W-:Y:S01]  /*3170*/  LOP3.LUT R5, R5, 0x3, RZ, 0xc0, !PT ;  /* 0x0000000305057812 */ /* 0x000fe200078ec0ff */
[----:B------:R-:W-:Y:S01]  /*3180*/  VIADD R13, R14, 0x1 ;  /* 0x000000010e0d7836 */ /* 0x000fe20000000000 */
[----:B------:R-:W-:-:S02]  /*3190*/  SHF.R.U32.HI R11, RZ, 0x4, R9 ;  /* 0x00000004ff0b7819 */ /* 0x000fc40000011609 */
[----:B------:R-:W-:Y:S01]  /*31a0*/  ISETP.GT.U32.AND P1, PT, R10, R17, PT ;  /* 0x000000110a00720c */ /* 0x000fe20003f24070 */
[----:B------:R-:W-:Y:S01]  /*31b0*/  VIADD R5, R5, 0x9 ;  /* 0x0000000905057836 */ /* 0x000fe20000000000 */
[----:B------:R-:W-:Y:S02]  /*31c0*/  SHF.R.U32.HI R9, RZ, 0x6, R9 ;  /* 0x00000006ff097819 */ /* 0x000fe40000011609 */
[----:B------:R-:W-:Y:S01]  /*31d0*/  SHF.R.U32.HI R10, RZ, 0x2, R7 ;  /* 0x00000002ff0a7819 */ /* 0x000fe20000011607 */
[----:B------:R-:W-:Y:S01]  /*31e0*/  IDP.4A.U8.U8 R18, R18, UR4, R5 ;  /* 0x0000000412127c26 */ /* 0x000fe20008000005 */
[----:B------:R-:W-:Y:S01]  /*31f0*/  LOP3.LUT R26, R20, R27, RZ, 0x3c, !PT ;  /* 0x0000001b141a7212 */ /* 0x000fe200078e3cff */
[----:B------:R-:W-:Y:S01]  /*3200*/  @!P0 IMAD.MOV R13, RZ, RZ, R14 ;  /* 0x000000ffff0d8224 */ /* 0x000fe200078e020e */
[----:B------:R-:W-:Y:S02]  /*3210*/  LOP3.LUT R11, R11, 0x3030303, RZ, 0xc0, !PT ;  /* 0x030303030b0b7812 */ /* 0x000fe400078ec0ff */
[----:B------:R-:W-:Y:S01]  /*3220*/  LOP3.LUT R12, R9, 0x303, RZ, 0xc0, !PT ;  /* 0x00000303090c7812 */ /* 0x000fe200078ec0ff */
[----:B------:R-:W-:Y:S01]  /*3230*/  IMAD.SHL.U32 R5, R26, 0x10, RZ ;  /* 0x000000101a057824 */ /* 0x000fe200078e00ff */
[----:B------:R-:W-:-:S02]  /*3240*/  LOP3.LUT R7, R10, R7, RZ, 0x3c, !PT ;  /* 0x000000070a077212 */ /* 0x000fc400078e3cff */
[----:B------:R-:W-:Y:S01]  /*3250*/  IADD3 R10, PT, PT, R8, -0x3dc9d72e, R26 ;  /* 0xc23628d2080a7810 */ /* 0x000fe20007ffe01a */
[C---:B------:R-:W-:Y:S02]  /*3260*/  IMAD.SHL.U32 R8, R6.reuse, 0x2, RZ ;  /* 0x0000000206087824 */ /* 0x040fe400078e00ff */
[----:B------:R-:W-:Y:S01]  /*3270*/  IMAD.IADD R9, R11, 0x1, R12 ;  /* 0x000000010b097824 */ /* 0x000fe200078e020c */
[----:B------:R-:W-:Y:S01]  /*3280*/  SHF.R.U32.HI R14, RZ, 0x2, R10 ;  /* 0x00000002ff0e7819 */ /* 0x000fe2000001160a */
[----:B------:R-:W-:Y:S01]  /*3290*/  VIADD R11, R13, 0x1 ;  /* 0x000000010d0b7836 */ /* 0x000fe20000000000 */
[----:B------:R-:W-:Y:S01]  /*32a0*/  LOP3.LUT R29, R6, R8, R5, 0x96, !PT ;  /* 0x00000008061d7212 */ /* 0x000fe200078e9605 */
[----:B------:R-:W-:Y:S01]  /*32b0*/  IDP.4A.U8.U8 R9, R9, UR4, R0 ;  /* 0x0000000409097c26 */ /* 0x000fe20008000000 */
[----:B------:R-:W-:Y:S01]  /*32c0*/  LOP3.LUT R12, R10, 0x3030303, RZ, 0xc0, !PT ;  /* 0x030303030a0c7812 */ /* 0x000fe200078ec0ff */
[----:B------:R-:W-:Y:S01]  /*32d0*/  VIADD R5, R3, 0x212e9e ;  /* 0x00212e9e03057836 */ /* 0x000fe20000000000 */
[----:B------:R-:W-:Y:S01]  /*32e0*/  LOP3.LUT R29, R29, R26, RZ, 0x3c, !PT ;  /* 0x0000001a1d1d7212 */ /* 0x000fe200078e3cff */
[----:B------:R-:W-:Y:S01]  /*32f0*/  @!P1 IMAD.MOV R11, RZ, RZ, R13 ;  /* 0x000000ffff0b9224 */ /* 0x000fe200078e020d */
[----:B------:R-:W-:Y:S01]  /*3300*/  LOP3.LUT R15, R14, 0x3030303, RZ, 0xc0, !PT ;  /* 0x030303030e0f7812 */ /* 0x000fe200078ec0ff */
[----:B------:R-:W-:Y:S01]  /*3310*/  VIADD R3, R3, 0x2c3e28 ;  /* 0x002c3e2803037836 */ /* 0x000fe20000000000 */
[----:B------:R-:W-:-:S02]  /*3320*/  ISETP.GT.U32.AND P0, PT, R18, R9, PT ;  /* 0x000000091200720c */ /* 0x000fc40003f04070 */
[--C-:B------:R-:W-:Y:S01]  /*3330*/  SHF.R.U32.HI R8, RZ, 0x16, R10.reuse ;  /* 0x00000016ff087819 */ /* 0x100fe2000001160a */
[----:B------:R-:W-:Y:S01]  /*3340*/  IMAD.IADD R14, R12, 0x1, R15 ;  /* 0x000000010c0e7824 */ /* 0x000fe200078e020f */
[--C-:B------:R-:W-:Y:S01]  /*3350*/  SHF.R.U32.HI R9, RZ, 0x4, R10.reuse ;  /* 0x00000004ff097819 */ /* 0x100fe2000001160a */
[----:B------:R-:W-:Y:S01]  /*3360*/  IMAD.SHL.U32 R12, R7, 0x2, RZ ;  /* 0x00000002070c7824 */ /* 0x000fe200078e00ff */
[----:B------:R-:W-:Y:S02]  /*3370*/  IADD3 R6, PT, PT, R5, -0x3dcf5ef3, R29 ;  /* 0xc230a10d05067810 */ /* 0x000fe40007ffe01d */
[----:B------:R-:W-:Y:S02]  /*3380*/  LOP3.LUT R8, R8, 0x3, RZ, 0xc0, !PT ;  /* 0x0000000308087812 */ /* 0x000fe400078ec0ff */
[----:B------:R-:W-:Y:S02]  /*3390*/  SHF.R.U32.HI R10, RZ, 0x6, R10 ;  /* 0x00000006ff0a7819 */ /* 0x000fe4000001160a */
[----:B------:R-:W-:Y:S01]  /*33a0*/  LOP3.LUT R15, R9, 0x3030303, RZ, 0xc0, !PT ;  /* 0x03030303090f7812 */ /* 0x000fe200078ec0ff */
[----:B------:R-:W-:Y:S01]  /*33b0*/  VIADD R13, R8, 0x9 ;  /* 0x00000009080d7836 */ /* 0x000fe20000000000 */
[----:B------:R-:W-:-:S02]  /*33c0*/  SHF.R.U32.HI R9, RZ, 0x2, R6 ;  /* 0x00000002ff097819 */ /* 0x000fc40000011606 */
[----:B------:R-:W-:Y:S01]  /*33d0*/  LOP3.LUT R18, R10, 0x303, RZ, 0xc0, !PT ;  /* 0x000003030a127812 */ /* 0x000fe200078ec0ff */
[----:B------:R-:W-:Y:S01]  /*33e0*/  IMAD.SHL.U32 R10, R29, 0x10, RZ ;  /* 0x000000101d0a7824 */ /* 0x000fe200078e00ff */
[----:B------:R-:W-:Y:S01]  /*33f0*/  LOP3.LUT R8, R6, 0x3030303, RZ, 0xc0, !PT ;  /* 0x0303030306087812 */ /* 0x000fe200078ec0ff */
[----:B------:R-:W-:Y:S01]  /*3400*/  IDP.4A.U8.U8 R13, R14, UR4, R13 ;  /* 0x000000040e0d7c26 */ /* 0x000fe2000800000d */
[----:B------:R-:W-:Y:S01]  /*3410*/  LOP3.LUT R9, R9, 0x3030303, RZ, 0xc0, !PT ;  /* 0x0303030309097812 */ /* 0x000fe200078ec0ff */
[----:B------:R-:W-:Y:S01]  /*3420*/  IMAD.IADD R15, R15, 0x1, R18 ;  /* 0x000000010f0f7824 */ /* 0x000fe200078e0212 */
[----:B------:R-:W-:Y:S01]  /*3430*/  LOP3.LUT R10, R7, R12, R10, 0x96, !PT ;  /* 0x0000000c070a7212 */ /* 0x000fe200078e960a */
[----:B------:R-:W-:Y:S01]  /*3440*/  VIADD R12, R11, 0x1 ;  /* 0x000000010b0c7836 */ /* 0x000fe20000000000 */
[--C-:B------:R-:W-:Y:S01]  /*3450*/  SHF.R.U32.HI R7, RZ, 0x16, R6.reuse ;  /* 0x00000016ff077819 */ /* 0x100fe20000011606 */
[----:B------:R-:W-:Y:S01]  /*3460*/  IMAD.IADD R8, R8, 0x1, R9 ;  /* 0x0000000108087824 */ /* 0x000fe200078e0209 */
[----:B------:R-:W-:Y:S01]  /*3470*/  SHF.R.U32.HI R9, RZ, 0x4, R6 ;  /* 0x00000004ff097819 */ /* 0x000fe20000011606 */
[----:B------:R-:W-:Y:S01]  /*3480*/  IDP.4A.U8.U8 R14, R15, UR4, R0 ;  /* 0x000000040f0e7c26 */ /* 0x000fe20008000000 */
[----:B------:R-:W-:Y:S01]  /*3490*/  SHF.R.U32.HI R6, RZ, 0x6, R6 ;  /* 0x00000006ff067819 */ /* 0x000fe20000011606 */
[----:B------:R-:W-:Y:S01]  /*34a0*/  @!P0 IMAD.MOV R12, RZ, RZ, R11 ;  /* 0x000000ffff0c8224 */ /* 0x000fe200078e020b */
[----:B------:R-:W-:-:S02]  /*34b0*/  LOP3.LUT R28, R10, R29, RZ, 0x3c, !PT ;  /* 0x0000001d0a1c7212 */ /* 0x000fc400078e3cff */
[----:B------:R-:W-:Y:S02]  /*34c0*/  LOP3.LUT R7, R7, 0x3, RZ, 0xc0, !PT ;  /* 0x0000000307077812 */ /* 0x000fe400078ec0ff */
[----:B------:R-:W-:Y:S02]  /*34d0*/  LOP3.LUT R9, R9, 0x3030303, RZ, 0xc0, !PT ;  /* 0x0303030309097812 */ /* 0x000fe400078ec0ff */
[----:B------:R-:W-:Y:S01]  /*34e0*/  LOP3.LUT R6, R6, 0x303, RZ, 0xc0, !PT ;  /* 0x0000030306067812 */ /* 0x000fe200078ec0ff */
[----:B------:R-:W-:Y:S01]  /*34f0*/  VIADD R7, R7, 0x9 ;  /* 0x0000000907077836 */ /* 0x000fe20000000000 */
[----:B------:R-:W-:Y:S02]  /*3500*/  IADD3 R5, PT, PT, R5, -0x3dc9d72e, R28 ;  /* 0xc23628d205057810 */ /* 0x000fe40007ffe01c */
[----:B------:R-:W-:Y:S01]  /*3510*/  ISETP.GT.U32.AND P1, PT, R13, R14, PT ;  /* 0x0000000e0d00720c */ /* 0x000fe20003f24070 */
[----:B------:R-:W-:Y:S01]  /*3520*/  IMAD.IADD R9, R9, 0x1, R6 ;  /* 0x0000000109097824 */ /* 0x000fe200078e0206 */
[----:B------:R-:W-:Y:S01]  /*3530*/  SHF.R.U32.HI R6, RZ, 0x2, R5 ;  /* 0x00000002ff067819 */ /* 0x000fe20000011605 */
[----:B------:R-:W-:Y:S01]  /*3540*/  IDP.4A.U8.U8 R7, R8, UR4, R7 ;  /* 0x0000000408077c26 */ /* 0x000fe20008000007 */
[----:B------:R-:W-:-:S02]  /*3550*/  LOP3.LUT R8, R5, 0x3030303, RZ, 0xc0, !PT ;  /* 0x0303030305087812 */ /* 0x000fc400078ec0ff */
[--C-:B------:R-:W-:Y:S02]  /*3560*/  SHF.R.U32.HI R10, RZ, 0x16, R5.reuse ;  /* 0x00000016ff0a7819 */ /* 0x100fe40000011605 */
[--C-:B------:R-:W-:Y:S02]  /*3570*/  SHF.R.U32.HI R11, RZ, 0x4, R5.reuse ;  /* 0x00000004ff0b7819 */ /* 0x100fe40000011605 */
[----:B------:R-:W-:Y:S02]  /*3580*/  SHF.R.U32.HI R13, RZ, 0x6, R5 ;  /* 0x00000006ff0d7819 */ /* 0x000fe40000011605 */
[----:B------:R-:W-:Y:S01]  /*3590*/  LOP3.LUT R5, R6, 0x3030303, RZ, 0xc0, !PT ;  /* 0x0303030306057812 */ /* 0x000fe200078ec0ff */
[----:B------:R-:W-:Y:S01]  /*35a0*/  IDP.4A.U8.U8 R6, R9, UR4, R0 ;  /* 0x0000000409067c26 */ /* 0x000fe20008000000 */
[----:B------:R-:W-:Y:S02]  /*35b0*/  LOP3.LUT R10, R10, 0x3, RZ, 0xc0, !PT ;  /* 0x000000030a0a7812 */ /* 0x000fe400078ec0ff */
[----:B------:R-:W-:Y:S01]  /*35c0*/  LOP3.LUT R11, R11, 0x3030303, RZ, 0xc0, !PT ;  /* 0x030303030b0b7812 */ /* 0x000fe200078ec0ff */
[----:B------:R-:W-:Y:S01]  /*35d0*/  IMAD.IADD R5, R8, 0x1, R5 ;  /* 0x0000000108057824 */ /* 0x000fe200078e0205 */
[----:B------:R-:W-:Y:S01]  /*35e0*/  LOP3.LUT R14, R13, 0x303, RZ, 0xc0, !PT ;  /* 0x000003030d0e7812 */ /* 0x000fe200078ec0ff */
[----:B------:R-:W-:Y:S01]  /*35f0*/  VIADD R10, R10, 0x9 ;  /* 0x000000090a0a7836 */ /* 0x000fe20000000000 */
[----:B------:R-:W-:Y:S01]  /*3600*/  ISETP.GT.U32.AND P0, PT, R7, R6, PT ;  /* 0x000000060700720c */ /* 0x000fe20003f04070 */
[----:B------:R-:W-:-:S02]  /*3610*/  VIADD R7, R12, 0x1 ;  /* 0x000000010c077836 */ /* 0x000fc40000000000 */
[----:B------:R-:W-:Y:S02]  /*3620*/  IMAD.IADD R11, R11, 0x1, R14 ;  /* 0x000000010b0b7824 */ /* 0x000fe400078e020e */
[----:B------:R-:W-:Y:S02]  /*3630*/  IDP.4A.U8.U8 R5, R5, UR4, R10 ;  /* 0x0000000405057c26 */ /* 0x000fe4000800000a */
[----:B------:R-:W-:Y:S02]  /*3640*/  IDP.4A.U8.U8 R6, R11, UR4, R0 ;  /* 0x000000040b067c26 */ /* 0x000fe40008000000 */
[----:B------:R-:W-:-:S03]  /*3650*/  @!P1 IMAD.MOV R7, RZ, RZ, R12 ;  /* 0x000000ffff079224 */ /* 0x000fc600078e020c */
[----:B------:R-:W-:Y:S01]  /*3660*/  ISETP.GT.U32.AND P1, PT, R5, R6, PT ;  /* 0x000000060500720c */ /* 0x000fe20003f24070 */
[----:B------:R-:W-:Y:S02]  /*3670*/  VIADD R5, R7, 0x1 ;  /* 0x0000000107057836 */ /* 0x000fe40000000000 */
[----:B------:R-:W-:Y:S01]  /*3680*/  @!P0 IMAD.MOV R5, RZ, RZ, R7 ;  /* 0x000000ffff058224 */ /* 0x000fe200078e0207 */
[----:B------:R-:W-:Y:S01]  /*3690*/  ISETP.NE.AND P0, PT, R3, 0xe633682, PT ;  /* 0x0e6336820300780c */ /* 0x000fe20003f05270 */
[----:B------:R-:W-:Y:S02]  /*36a0*/  IMAD.MOV.U32 R7, RZ, RZ, R4 ;  /* 0x000000ffff077224 */ /* 0x000fe400078e0004 */
[----:B------:R-:W-:-:S06]  /*36b0*/  VIADD R30, R5, 0x1 ;  /* 0x00000001051e7836 */ /* 0x000fcc0000000000 */
[----:B------:R-:W-:-:S04]  /*36c0*/  @!P1 IMAD.MOV R30, RZ, RZ, R5 ;  /* 0x000000ffff1e9224 */ /* 0x000fc800078e0205 */
[----:B------:R-:W-:Y:S05]  /*36d0*/  @P0 BRA `(.L_x_11) ;  /* 0xfffffff000e40947 */ /* 0x000fea000383ffff */
[----:B------:R-:W-:Y:S01]  /*36e0*/  BSSY.RECONVERGENT B6, `(.L_x_12) ;  /* 0x00000be000067945 */ /* 0x000fe20003800200 */
[----:B------:R-:W-:Y:S02]  /*36f0*/  IMAD.MOV.U32 R25, RZ, RZ, -0x2f6c2871 ;  /* 0xd093d78fff197424 */ /* 0x000fe400078e00ff */
[----:B------:R-:W-:-:S07]  /*3700*/  IMAD.MOV.U32 R24, RZ, RZ, -0x3dcf5ef3 ;  /* 0xc230a10dff187424 */ /* 0x000fce00078e00ff */
.L_x_22:
[----:B------:R-:W-:Y:S01]  /*3710*/  SHF.R.U32.HI R3, RZ, 0x2, R4 ;  /* 0x00000002ff037819 */ /* 0x000fe20000011604 */
[----:B------:R-:W-:Y:S01]  /*3720*/  IMAD.SHL.U32 R0, R28, 0x10, RZ ;  /* 0x000000101c007824 */ /* 0x000fe200078e00ff */
[----:B------:R-:W-:Y:S01]  /*3730*/  MOV R23, 0x0 ;  /* 0x0000000000177802 */ /* 0x000fe20000000f00 */
[----:B------:R-:W0:Y:S01]  /*3740*/  LDCU.64 UR4, c[0x4][0x48] ;  /* 0x01000900ff0477ac */ /* 0x000e220008000a00 */
[----:B------:R-:W-:Y:S01]  /*3750*/  LOP3.LUT R3, R3, R4, RZ, 0x3c, !PT ;  /* 0x0000000403037212 */ /* 0x000fe200078e3cff */
[----:B------:R-:W-:Y:S01]  /*3760*/  IMAD.MOV.U32 R17, RZ, RZ, R28 ;  /* 0x000000ffff117224 */ /* 0x000fe200078e001c */
[----:B------:R1:W2:Y:S01]  /*3770*/  LDC.64 R8, c[0x4][R23] ;  /* 0x0100000017087b82 */ /* 0x0002a20000000a00 */
[----:B------:R-:W-:Y:S02]  /*3780*/  UMOV UR6, 0x1010101 ;  /* 0x0101010100067882 */ /* 0x000fe40000000000 */
[----:B------:R-:W-:-:S05]  /*3790*/  IMAD.SHL.U32 R4, R3, 0x2, RZ ;  /* 0x0000000203047824 */ /* 0x000fca00078e00ff */
[----:B------:R-:W-:-:S04]  /*37a0*/  LOP3.LUT R3, R3, R4, R0, 0x96, !PT ;  /* 0x0000000403037212 */ /* 0x000fc800078e9600 */
[----:B------:R-:W-:Y:S01]  /*37b0*/  LOP3.LUT R22, R3, R28, RZ, 0x3c, !PT ;  /* 0x0000001c03167212 */ /* 0x000fe200078e3cff */
[----:B0-----:R-:W-:-:S04]  /*37c0*/  IMAD.U32 R5, RZ, RZ, UR5 ;  /* 0x00000005ff057e24 */ /* 0x001fc8000f8e00ff */
[----:B------:R-:W-:-:S05]  /*37d0*/  IMAD.IADD R0, R22, 0x1, R25 ;  /* 0x0000000116007824 */ /* 0x000fca00078e0219 */
[--C-:B------:R-:W-:Y:S02]  /*37e0*/  SHF.R.U32.HI R3, RZ, 0x2, R0.reuse ;  /* 0x00000002ff037819 */ /* 0x100fe40000011600 */
[--C-:B------:R-:W-:Y:S02]  /*37f0*/  SHF.R.U32.HI R6, RZ, 0x4, R0.reuse ;  /* 0x00000004ff067819 */ /* 0x100fe40000011600 */
[--C-:B------:R-:W-:Y:S02]  /*3800*/  SHF.R.U32.HI R7, RZ, 0x6, R0.reuse ;  /* 0x00000006ff077819 */ /* 0x100fe40000011600 */
[----:B------:R-:W-:Y:S02]  /*3810*/  SHF.R.U32.HI R4, RZ, 0x16, R0 ;  /* 0x00000016ff047819 */ /* 0x000fe40000011600 */
[----:B------:R-:W-:Y:S02]  /*3820*/  LOP3.LUT R0, R0, 0x3030303, RZ, 0xc0, !PT ;  /* 0x0303030300007812 */ /* 0x000fe400078ec0ff */
[----:B------:R-:W-:-:S02]  /*3830*/  LOP3.LUT R3, R3, 0x3030303, RZ, 0xc0, !PT ;  /* 0x0303030303037812 */ /* 0x000fc400078ec0ff */
[----:B------:R-:W-:Y:S02]  /*3840*/  LOP3.LUT R6, R6, 0x1010101, RZ, 0xc0, !PT ;  /* 0x0101010106067812 */ /* 0x000fe400078ec0ff */
[----:B------:R-:W-:Y:S01]  /*3850*/  LOP3.LUT R7, R7, 0x101, RZ, 0xc0, !PT ;  /* 0x0000010107077812 */ /* 0x000fe200078ec0ff */
[----:B------:R-:W-:Y:S01]  /*3860*/  IMAD.IADD R3, R0, 0x1, R3 ;  /* 0x0000000100037824 */ /* 0x000fe200078e0203 */
[----:B------:R-:W-:Y:S01]  /*3870*/  LOP3.LUT R4, R4, 0x3, RZ, 0xc0, !PT ;  /* 0x0000000304047812 */ /* 0x000fe200078ec0ff */
[----:B------:R-:W-:Y:S02]  /*3880*/  IMAD.MOV.U32 R0, RZ, RZ, 0xe ;  /* 0x0000000eff007424 */ /* 0x000fe400078e00ff */
[----:B------:R-:W-:Y:S01]  /*3890*/  IMAD.IADD R19, R6, 0x1, R7 ;  /* 0x0000000106137824 */ /* 0x000fe200078e0207 */
[----:B------:R0:W-:Y:S01]  /*38a0*/  STL.64 [R1+0x30], R6 ;  /* 0x0000300601007387 */ /* 0x0001e20000100a00 */
[----:B------:R-:W-:Y:S02]  /*38b0*/  VIADD R18, R4, 0x9 ;  /* 0x0000000904127836 */ /* 0x000fe40000000000 */
[----:B------:R-:W-:-:S02]  /*38c0*/  IMAD.U32 R4, RZ, RZ, UR4 ;  /* 0x00000004ff047e24 */ /* 0x000fc4000f8e00ff */
[----:B------:R-:W-:Y:S02]  /*38d0*/  IDP.4A.U8.U8 R18, R3, UR6, R18 ;  /* 0x0000000603127c26 */ /* 0x000fe40008000012 */
[----:B------:R-:W-:Y:S02]  /*38e0*/  IDP.4A.U8.U8 R19, R19, UR6, R0 ;  /* 0x0000000613137c26 */ /* 0x000fe40008000000 */
[----:B0-----:R-:W-:Y:S02]  /*38f0*/  IMAD.MOV.U32 R6, RZ, RZ, R16 ;  /* 0x000000ffff067224 */ /* 0x001fe400078e0010 */
[----:B-12---:R-:W-:-:S07]  /*3900*/  IMAD.MOV.U32 R7, RZ, RZ, R2 ;  /* 0x000000ffff077224 */ /* 0x006fce00078e0002 */
[----:B------:R-:W-:-:S07]  /*3910*/  LEPC R20, `(.L_x_13) ;  /* 0x000000001014794e */ /* 0x000fce0000000000 */
[----:B------:R-:W-:Y:S05]  /*3920*/  CALL.ABS.NOINC R8 ;  /* 0x0000000008007343 */ /* 0x000fea0003c00000 */
.L_x_13:
[----:B------:R0:W-:Y:S01]  /*3930*/  STL.64 [R1+0x30], R18 ;  /* 0x0000301201007387 */ /* 0x0001e20000100a00 */
[----:B------:R0:W1:Y:S01]  /*3940*/  LDC.64 R8, c[0x4][R23] ;  /* 0x0100000017087b82 */ /* 0x0000620000000a00 */
[----:B------:R-:W2:Y:S01]  /*3950*/  LDCU.64 UR4, c[0x4][0x50] ;  /* 0x01000a00ff0477ac */ /* 0x000ea20008000a00 */
[----:B------:R-:W-:Y:S02]  /*3960*/  IMAD.MOV.U32 R6, RZ, RZ, R16 ;  /* 0x000000ffff067224 */ /* 0x000fe400078e0010 */
[----:B------:R-:W-:Y:S02]  /*3970*/  IMAD.MOV.U32 R7, RZ, RZ, R2 ;  /* 0x000000ffff077224 */ /* 0x000fe400078e0002 */
[----:B--2---:R-:W-:Y:S02]  /*3980*/  IMAD.U32 R4, RZ, RZ, UR4 ;  /* 0x00000004ff047e24 */ /* 0x004fe4000f8e00ff */
[----:B0-----:R-:W-:-:S07]  /*3990*/  IMAD.U32 R5, RZ, RZ, UR5 ;  /* 0x00000005ff057e24 */ /* 0x001fce000f8e00ff */
[----:B------:R-:W-:-:S07]  /*39a0*/  LEPC R20, `(.L_x_14) ;  /* 0x000000001014794e */ /* 0x000fce0000000000 */
[----:B-1----:R-:W-:Y:S05]  /*39b0*/  CALL.ABS.NOINC R8 ;  /* 0x0000000008007343 */ /* 0x002fea0003c00000 */
.L_x_14:
[----:B------:R-:W-:Y:S01]  /*39c0*/  ISETP.NE.AND P1, PT, R24, -0x36a34b77, PT ;  /* 0xc95cb4891800780c */ /* 0x000fe20003f25270 */
[----:B------:R-:W-:Y:S01]  /*39d0*/  VIADD R28, R30, 0x1 ;  /* 0x000000011e1c7836 */ /* 0x000fe20000000000 */
[----:B------:R-:W-:-:S13]  /*39e0*/  ISETP.GT.U32.AND P0, PT, R18, R19, PT ;  /* 0x000000131200720c */ /* 0x000fda0003f04070 */
[----:B------:R-:W-:Y:S01]  /*39f0*/  @!P0 IMAD.MOV R28, RZ, RZ, R30 ;  /* 0x000000ffff1c8224 */ /* 0x000fe200078e021e */
[----:B------:R-:W-:Y:S06]  /*3a00*/  @!P1 BRA `(.L_x_15) ;  /* 0x00000008002c9947 */ /* 0x000fec0003800000 */
[----:B------:R-:W-:Y:S01]  /*3a10*/  SHF.R.U32.HI R0, RZ, 0x2, R27 ;  /* 0x00000002ff007819 */ /* 0x000fe2000001161b */
[----:B------:R-:W-:Y:S01]  /*3a20*/  IMAD.SHL.U32 R3, R22, 0x10, RZ ;  /* 0x0000001016037824 */ /* 0x000fe200078e00ff */
[----:B------:R0:W1:Y:S01]  /*3a30*/  LDC.64 R8, c[0x4][R23] ;  /* 0x0100000017087b82 */ /* 0x0000620000000a00 */
[----:B------:R-:W2:Y:S01]  /*3a40*/  LDCU.64 UR6, c[0x4][0x48] ;  /* 0x01000900ff0677ac */ /* 0x000ea20008000a00 */
[----:B------:R-:W-:Y:S01]  /*3a50*/  LOP3.LUT R0, R0, R27, RZ, 0x3c, !PT ;  /* 0x0000001b00007212 */ /* 0x000fe200078e3cff */
[----:B------:R-:W-:-:S04]  /*3a60*/  UMOV UR4, 0x1010101 ;  /* 0x0101010100047882 */ /* 0x000fc80000000000 */
[----:B------:R-:W-:-:S05]  /*3a70*/  IMAD.SHL.U32 R4, R0, 0x2, RZ ;  /* 0x0000000200047824 */ /* 0x000fca00078e00ff */
[----:B------:R-:W-:-:S04]  /*3a80*/  LOP3.LUT R3, R0, R4, R3, 0x96, !PT ;  /* 0x0000000400037212 */ /* 0x000fc800078e9603 */
[----:B------:R-:W-:Y:S01]  /*3a90*/  LOP3.LUT R27, R3, R22, RZ, 0x3c, !PT ;  /* 0x00000016031b7212 */ /* 0x000fe200078e3cff */
[----:B--2---:R-:W-:-:S03]  /*3aa0*/  IMAD.U32 R5, RZ, RZ, UR7 ;  /* 0x00000007ff057e24 */ /* 0x004fc6000f8e00ff */
[----:B------:R-:W-:-:S04]  /*3ab0*/  IADD3 R0, PT, PT, R25, 0x587c5, R27 ;  /* 0x000587c519007810 */ /* 0x000fc80007ffe01b */
        /* <DEDUP_REMOVED lines=17> */
[----:B--2---:R-:W-:Y:S02]  /*3bd0*/  IMAD.MOV.U32 R6, RZ, RZ, R16 ;  /* 0x000000ffff067224 */ /* 0x004fe400078e0010 */
[----:B01----:R-:W-:-:S07]  /*3be0*/  IMAD.MOV.U32 R7, RZ, RZ, R2 ;  /* 0x000000ffff077224 */ /* 0x003fce00078e0002 */
[----:B------:R-:W-:-:S07]  /*3bf0*/  LEPC R20, `(.L_x_16) ;  /* 0x000000001014794e */ /* 0x000fce0000000000 */
[----:B------:R-:W-:Y:S05]  /*3c00*/  CALL.ABS.NOINC R8 ;  /* 0x0000000008007343 */ /* 0x000fea0003c00000 */
.L_x_16:
        /* <DEDUP_REMOVED lines=9> */
.L_x_17:
[----:B------:R-:W-:Y:S01]  /*3ca0*/  SHF.R.U32.HI R3, RZ, 0x2, R26 ;  /* 0x00000002ff037819 */ /* 0x000fe2000001161a */
[----:B------:R-:W-:Y:S01]  /*3cb0*/  IMAD.SHL.U32 R0, R27, 0x10, RZ ;  /* 0x000000101b007824 */ /* 0x000fe200078e00ff */
[----:B------:R0:W1:Y:S01]  /*3cc0*/  LDC.64 R8, c[0x4][R23] ;  /* 0x0100000017087b82 */ /* 0x0000620000000a00 */
[----:B------:R-:W2:Y:S01]  /*3cd0*/  LDCU.64 UR6, c[0x4][0x48] ;  /* 0x01000900ff0677ac */ /* 0x000ea20008000a00 */
[----:B------:R-:W-:Y:S01]  /*3ce0*/  LOP3.LUT R3, R3, R26, RZ, 0x3c, !PT ;  /* 0x0000001a03037212 */ /* 0x000fe200078e3cff */
[----:B------:R-:W-:Y:S01]  /*3cf0*/  VIADD R30, R28, 0x1 ;  /* 0x000000011c1e7836 */ /* 0x000fe20000000000 */
[----:B------:R-:W-:Y:S01]  /*3d00*/  ISETP.GT.U32.AND P0, PT, R18, R19, PT ;  /* 0x000000131200720c */ /* 0x000fe20003f04070 */
[----:B------:R-:W-:Y:S01]  /*3d10*/  UMOV UR4, 0x1010101 ;  /* 0x0101010100047882 */ /* 0x000fe20000000000 */
[----:B------:R-:W-:Y:S02]  /*3d20*/  IMAD.MOV.U32 R7, RZ, RZ, R2 ;  /* 0x000000ffff077224 */ /* 0x000fe400078e0002 */
[----:B------:R-:W-:-:S05]  /*3d30*/  IMAD.SHL.U32 R4, R3, 0x2, RZ ;  /* 0x0000000203047824 */ /* 0x000fca00078e00ff */
[----:B------:R-:W-:-:S04]  /*3d40*/  LOP3.LUT R0, R3, R4, R0, 0x96, !PT ;  /* 0x0000000403007212 */ /* 0x000fc800078e9600 */
[----:B------:R-:W-:Y:S01]  /*3d50*/  LOP3.LUT R26, R0, R27, RZ, 0x3c, !PT ;  /* 0x0000001b001a7212 */ /* 0x000fe200078e3cff */
[----:B------:R-:W-:-:S03]  /*3d60*/  @!P0 IMAD.MOV R30, RZ, RZ, R28 ;  /* 0x000000ffff1e8224 */ /* 0x000fc600078e021c */
        /* <DEDUP_REMOVED lines=11> */
[----:B------:R-:W-:Y:S02]  /*3e20*/  VIADD R6, R6, 0x9 ;  /* 0x0000000906067836 */ /* 0x000fe40000000000 */
[----:B------:R-:W-:Y:S02]  /*3e30*/  IMAD.MOV.U32 R0, RZ, RZ, 0xe ;  /* 0x0000000eff007424 */ /* 0x000fe400078e00ff */
[----:B------:R-:W-:Y:S01]  /*3e40*/  IMAD.IADD R19, R4, 0x1, R5 ;  /* 0x0000000104137824 */ /* 0x000fe200078e0205 */
[----:B------:R2:W-:Y:S01]  /*3e50*/  STL.64 [R1+0x30], R4 ;  /* 0x0000300401007387 */ /* 0x0005e20000100a00 */
[----:B------:R-:W-:-:S02]  /*3e60*/  IDP.4A.U8.U8 R18, R3, UR4, R6 ;  /* 0x0000000403127c26 */ /* 0x000fc40008000006 */
[----:B------:R-:W-:Y:S02]  /*3e70*/  IDP.4A.U8.U8 R19, R19, UR4, R0 ;  /* 0x0000000413137c26 */ /* 0x000fe40008000000 */
[----:B------:R-:W-:Y:S02]  /*3e80*/  IMAD.MOV.U32 R6, RZ, RZ, R16 ;  /* 0x000000ffff067224 */ /* 0x000fe400078e0010 */
[----:B--2---:R-:W-:Y:S02]  /*3e90*/  IMAD.U32 R4, RZ, RZ, UR6 ;  /* 0x00000006ff047e24 */ /* 0x004fe4000f8e00ff */
[----:B01----:R-:W-:-:S07]  /*3ea0*/  IMAD.U32 R5, RZ, RZ, UR7 ;  /* 0x00000007ff057e24 */ /* 0x003fce000f8e00ff */
[----:B------:R-:W-:-:S07]  /*3eb0*/  LEPC R20, `(.L_x_18) ;  /* 0x000000001014794e */ /* 0x000fce0000000000 */
[----:B------:R-:W-:Y:S05]  /*3ec0*/  CALL.ABS.NOINC R8 ;  /* 0x0000000008007343 */ /* 0x000fea0003c00000 */
.L_x_18:
        /* <DEDUP_REMOVED lines=9> */
.L_x_19:
        /* <DEDUP_REMOVED lines=35> */
.L_x_20:
        /* <DEDUP_REMOVED lines=9> */
.L_x_21:
[----:B------:R-:W-:Y:S01]  /*4220*/  ISETP.GT.U32.AND P0, PT, R18, R19, PT ;  /* 0x000000131200720c */ /* 0x000fe20003f04070 */
[----:B------:R-:W-:Y:S02]  /*4230*/  VIADD R30, R29, 0x1 ;  /* 0x000000011d1e7836 */ /* 0x000fe40000000000 */
[----:B------:R-:W-:Y:S02]  /*4240*/  VIADD R25, R25, 0x161f14 ;  /* 0x00161f1419197836 */ /* 0x000fe40000000000 */
[----:B------:R-:W-:Y:S02]  /*4250*/  VIADD R24, R24, 0x161f14 ;  /* 0x00161f1418187836 */ /* 0x000fe40000000000 */
[----:B------:R-:W-:-:S06]  /*4260*/  IMAD.MOV.U32 R4, RZ, RZ, R17 ;  /* 0x000000ffff047224 */ /* 0x000fcc00078e0011 */
[----:B------:R-:W-:Y:S02]  /*4270*/  @!P0 IMAD.MOV R30, RZ, RZ, R29 ;  /* 0x000000ffff1e8224 */ /* 0x000fe400078e021d */
[----:B------:R-:W-:Y:S02]  /*4280*/  IMAD.MOV.U32 R29, RZ, RZ, R26 ;  /* 0x000000ffff1d7224 */ /* 0x000fe400078e001a */
[----:B------:R-:W-:Y:S02]  /*4290*/  IMAD.MOV.U32 R26, RZ, RZ, R27 ;  /* 0x000000ffff1a7224 */ /* 0x000fe400078e001b */
[----:B------:R-:W-:Y:S01]  /*42a0*/  IMAD.MOV.U32 R27, RZ, RZ, R22 ;  /* 0x000000ffff1b7224 */ /* 0x000fe200078e0016 */
[----:B------:R-:W-:Y:S06]  /*42b0*/  BRA `(.L_x_22) ;  /* 0xfffffff400147947 */ /* 0x000fec000383ffff */
.L_x_15:
[----:B------:R-:W-:Y:S05]  /*42c0*/  BSYNC.RECONVERGENT B6 ;  /* 0x0000000000067941 */ /* 0x000fea0003800200 */
.L_x_12:
[----:B------:R-:W0:Y:S01]  /*42d0*/  LDC.64 R2, c[0x0][0x380] ;  /* 0x0000e000ff027b82 */ /* 0x000e220000000a00 */
[----:B------:R-:W-:-:S05]  /*42e0*/  IMAD.MOV.U32 R29, RZ, RZ, RZ ;  /* 0x000000ffff1d7224 */ /* 0x000fca00078e00ff */
[----:B0-----:R-:W-:Y:S01]  /*42f0*/  REDG.E.ADD.64.STRONG.GPU desc[UR36][R2.64], R28 ;  /* 0x0000001c0200798e */ /* 0x001fe2000c12e524 */
[----:B------:R-:W-:Y:S05]  /*4300*/  EXIT ;  /* 0x000000000000794d */ /* 0x000fea0003800000 */
.L_x_23:
[----:B------:R-:W-:-:S00]  /*4310*/  BRA `(.L_x_23) ;  /* 0xfffffffc00fc7947 */ /* 0x000fc0000383ffff */
[----:B------:R-:W-:-:S00]  /*4320*/  NOP ;  /* 0x0000000000007918 */ /* 0x000fc00000000000 */
        /* <DEDUP_REMOVED lines=13> */
.L_x_24:


//--------------------- .nv.global.init           --------------------------
	.section	.nv.global.init,"aw",@progbits
	.align	4
.nv.global.init:
	.type		mrg32k3aM1SubSeq,@object
	.size		mrg32k3aM1SubSeq,(mrg32k3aM2SubSeq - mrg32k3aM1SubSeq)
mrg32k3aM1SubSeq:
        /*0000*/ 	.byte	0x0b, 0xcc, 0xee, 0x04, 0x73, 0x29, 0x8b, 0x6f, 0xf6, 0x53, 0x03, 0xf6, 0x23, 0xf6, 0xea, 0xda
        /* <DEDUP_REMOVED lines=125> */
	.type		mrg32k3aM2SubSeq,@object
	.size		mrg32k3aM2SubSeq,(mrg32k3aM1 - mrg32k3aM2SubSeq)
mrg32k3aM2SubSeq:
        /* <DEDUP_REMOVED lines=126> */
	.type		mrg32k3aM1,@object
	.size		mrg32k3aM1,(mrg32k3aM1Seq - mrg32k3aM1)
mrg32k3aM1:
        /* <DEDUP_REMOVED lines=144> */
	.type		mrg32k3aM1Seq,@object
	.size		mrg32k3aM1Seq,(mrg32k3aM2 - mrg32k3aM1Seq)
mrg32k3aM1Seq:
        /* <DEDUP_REMOVED lines=144> */
	.type		mrg32k3aM2,@object
	.size		mrg32k3aM2,(mrg32k3aM2Seq - mrg32k3aM2)
mrg32k3aM2:
        /* <DEDUP_REMOVED lines=144> */
	.type		mrg32k3aM2Seq,@object
	.size		mrg32k3aM2Seq,(precalc_xorwow_matrix - mrg32k3aM2Seq)
mrg32k3aM2Seq:
        /* <DEDUP_REMOVED lines=144> */
	.type		precalc_xorwow_matrix,@object
	.size		precalc_xorwow_matrix,(precalc_xorwow_offset_matrix - precalc_xorwow_matrix)
precalc_xorwow_matrix:
        /* <DEDUP_REMOVED lines=6400> */
	.type		precalc_xorwow_offset_matrix,@object
	.size		precalc_xorwow_offset_matrix,($str$1 - precalc_xorwow_offset_matrix)
precalc_xorwow_offset_matrix:
        /* <DEDUP_REMOVED lines=6400> */
	.type		$str$1,@object
	.size		$str$1,($str - $str$1)
$str$1:
        /*353c0*/ 	.byte	0x70, 0x65, 0x74, 0x65, 0x72, 0x3a, 0x20, 0x25, 0x75, 0x2c, 0x20, 0x63, 0x6f, 0x6c, 0x69, 0x6e
        /*353d0*/ 	.byte	0x3a, 0x20, 0x25, 0x75, 0x0a, 0x0a, 0x00
	.type		$str,@object
	.size		$str,(.L_9 - $str)
$str:
        /*353d7*/ 	.byte	0x74, 0x65, 0x6d, 0x70, 0x31, 0x3a, 0x20, 0x25, 0x23, 0x30, 0x31, 0x30, 0x78, 0x2c, 0x20, 0x74
        /*353e7*/ 	.byte	0x65, 0x6d, 0x70, 0x32, 0x3a, 0x20, 0x25, 0x23, 0x30, 0x31, 0x30, 0x78, 0x0a, 0x00
.L_9:


//--------------------- .nv.shared.reserved.0     --------------------------
	.section	.nv.shared.reserved.0,"aw",@nobits
	.weak		__nv_reservedSMEM_offset_0_alias
	.size		__nv_reservedSMEM_offset_0_alias, 0, 64
	.other		__nv_reservedSMEM_offset_0_alias,@"STO_CUDA_RESERVED_SHARED STV_DEFAULT"
__nv_reservedSMEM_offset_0_alias:
	.zero		0
	.zero		64


//--------------------- .nv.constant0._Z4gamePy   --------------------------
	.section	.nv.constant0._Z4gamePy,"a",@progbits
	.sectionflags	@""
	.align	4
.nv.constant0._Z4gamePy:
	.zero		904


//--------------------- SYMBOLS --------------------------

	.type		.nv.reservedSmem.offset0,@object
	.size		.nv.reservedSmem.offset0,0x4
	.type		vprintf,@function
